//
// Generated by NVIDIA NVVM Compiler
//
// Compiler Build ID: CL-36424714
// Cuda compilation tools, release 13.0, V13.0.88
// Based on NVVM 20.0.0
//

.version 9.0
.target sm_100
.address_size 64

	// .globl	_Z19deinterleave_kernelPfS_
// _ZZ19deinterleave_kernelPfS_E3tmp has been demoted
// _ZZ15viterbi_kernel2PfPhS_PyPiE19path_metrics_shared has been demoted
// _ZZ15viterbi_kernel2PfPhS_PyPiE16traceback_shared has been demoted
// _ZZ15viterbi_kernel2PfPhS_PyPiE17min_metric_shared has been demoted
// _ZZ17interleave_kernelPhS_E8unpacked has been demoted

.visible .entry _Z19deinterleave_kernelPfS_(
	.param .u64 .ptr .align 1 _Z19deinterleave_kernelPfS__param_0,
	.param .u64 .ptr .align 1 _Z19deinterleave_kernelPfS__param_1
)
{
	.reg .pred 	%p<4>;
	.reg .b16 	%rs<8>;
	.reg .b32 	%r<31>;
	.reg .b32 	%f<3>;
	.reg .b64 	%rd<9>;
	// demoted variable
	.shared .align 4 .b8 _ZZ19deinterleave_kernelPfS_E3tmp[39744];
	ld.param.u64 	%rd1, [_Z19deinterleave_kernelPfS__param_0];
	ld.param.u64 	%rd2, [_Z19deinterleave_kernelPfS__param_1];
	mov.u32 	%r8, %ctaid.x;
	mov.u32 	%r9, %ntid.x;
	mov.u32 	%r10, %tid.x;
	mad.lo.s32 	%r1, %r8, %r9, %r10;
	mul.hi.s32 	%r11, %r1, 663956297;
	shr.u32 	%r12, %r11, 31;
	shr.s32 	%r13, %r11, 7;
	add.s32 	%r2, %r13, %r12;
	mul.lo.s32 	%r14, %r2, 828;
	sub.s32 	%r3, %r1, %r14;
	setp.gt.s32 	%p1, %r1, 3311;
	@%p1 bra 	$L__BB0_2;
	cvt.u16.u32 	%rs1, %r3;
	add.s16 	%rs2, %rs1, 138;
	mul.hi.s16 	%rs3, %rs2, -25011;
	add.s16 	%rs4, %rs3, %rs2;
	shr.u16 	%rs5, %rs4, 15;
	shr.s16 	%rs6, %rs4, 7;
	add.s16 	%rs7, %rs6, %rs5;
	cvt.s32.s16 	%r24, %rs7;
	add.s32 	%r25, %r3, %r24;
	mad.lo.s32 	%r26, %r25, 12, %r2;
	add.s32 	%r30, %r26, 4;
	bra.uni 	$L__BB0_5;
$L__BB0_2:
	setp.gt.u32 	%p2, %r1, 6623;
	@%p2 bra 	$L__BB0_4;
	add.s32 	%r19, %r3, 69;
	mul.hi.u32 	%r20, %r19, 663956297;
	shr.u32 	%r21, %r20, 5;
	add.s32 	%r22, %r21, %r3;
	mad.lo.s32 	%r23, %r22, 12, %r2;
	add.s32 	%r30, %r23, 4;
	bra.uni 	$L__BB0_5;
$L__BB0_4:
	mul.hi.u32 	%r15, %r3, 663956297;
	shr.u32 	%r16, %r15, 5;
	add.s32 	%r17, %r16, %r3;
	mad.lo.s32 	%r18, %r17, 12, %r2;
	add.s32 	%r30, %r18, 4;
	setp.gt.u32 	%p3, %r1, 9983;
	@%p3 bra 	$L__BB0_6;
$L__BB0_5:
	cvta.to.global.u64 	%rd3, %rd1;
	mul.wide.s32 	%rd4, %r30, 4;
	add.s64 	%rd5, %rd3, %rd4;
	ld.global.f32 	%f1, [%rd5];
	shl.b32 	%r27, %r1, 2;
	mov.u32 	%r28, _ZZ19deinterleave_kernelPfS_E3tmp;
	add.s32 	%r29, %r28, %r27;
	st.shared.f32 	[%r29], %f1;
	bar.sync 	0;
	ld.shared.f32 	%f2, [%r29];
	cvta.to.global.u64 	%rd6, %rd2;
	mul.wide.s32 	%rd7, %r1, 4;
	add.s64 	%rd8, %rd6, %rd7;
	st.global.f32 	[%rd8], %f2;
$L__BB0_6:
	ret;

}
	// .globl	_Z14viterbi_kernelPfPhS_PyPi
.visible .entry _Z14viterbi_kernelPfPhS_PyPi(
	.param .u64 .ptr .align 1 _Z14viterbi_kernelPfPhS_PyPi_param_0,
	.param .u64 .ptr .align 1 _Z14viterbi_kernelPfPhS_PyPi_param_1,
	.param .u64 .ptr .align 1 _Z14viterbi_kernelPfPhS_PyPi_param_2,
	.param .u64 .ptr .align 1 _Z14viterbi_kernelPfPhS_PyPi_param_3,
	.param .u64 .ptr .align 1 _Z14viterbi_kernelPfPhS_PyPi_param_4
)
{
	.local .align 16 .b8 	__local_depot1[64];
	.reg .b64 	%SP;
	.reg .b64 	%SPL;
	.reg .pred 	%p<22>;
	.reg .b16 	%rs<6>;
	.reg .b32 	%r<56>;
	.reg .b32 	%f<75>;
	.reg .b64 	%rd<107>;

	mov.u64 	%SPL, __local_depot1;
	ld.param.u64 	%rd24, [_Z14viterbi_kernelPfPhS_PyPi_param_0];
	ld.param.u64 	%rd25, [_Z14viterbi_kernelPfPhS_PyPi_param_1];
	ld.param.u64 	%rd27, [_Z14viterbi_kernelPfPhS_PyPi_param_3];
	add.u64 	%rd1, %SPL, 0;
	mov.u32 	%r1, %tid.x;
	setp.gt.u32 	%p1, %r1, 11;
	@%p1 bra 	$L__BB1_21;
	cvta.to.global.u64 	%rd30, %rd27;
	shl.b32 	%r6, %r1, 3;
	mul.wide.u32 	%rd31, %r6, 8;
	add.s64 	%rd2, %rd30, %rd31;
	mov.b32 	%r7, 2;
	mov.b32 	%r55, 0;
	st.local.v4.u32 	[%rd1], {%r55, %r7, %r55, %r7};
	st.local.v4.u32 	[%rd1+16], {%r7, %r55, %r7, %r55};
	mov.b32 	%r8, 3;
	mov.b32 	%r9, 1;
	st.local.v4.u32 	[%rd1+32], {%r9, %r8, %r9, %r8};
	st.local.v4.u32 	[%rd1+48], {%r8, %r9, %r8, %r9};
	mul.wide.u32 	%rd32, %r1, 1625;
	cvta.to.global.u64 	%rd33, %rd25;
	add.s64 	%rd34, %rd32, %rd33;
	add.s64 	%rd98, %rd34, 797;
	mul.wide.u32 	%rd35, %r1, 3312;
	cvta.to.global.u64 	%rd36, %rd24;
	add.s64 	%rd97, %rd36, %rd35;
	mov.b16 	%rs5, 0;
	mul.wide.u32 	%rd39, %r6, 4;
$L__BB1_2:
	ld.param.u64 	%rd94, [_Z14viterbi_kernelPfPhS_PyPi_param_2];
	ld.global.f32 	%f44, [%rd97];
	add.f32 	%f45, %f44, 0f40E00000;
	abs.f32 	%f1, %f45;
	add.f32 	%f46, %f44, 0f40A00000;
	abs.f32 	%f2, %f46;
	add.f32 	%f47, %f44, 0f40400000;
	abs.f32 	%f3, %f47;
	add.f32 	%f48, %f44, 0f3F800000;
	abs.f32 	%f4, %f48;
	add.f32 	%f49, %f44, 0fBF800000;
	abs.f32 	%f5, %f49;
	add.f32 	%f50, %f44, 0fC0400000;
	abs.f32 	%f6, %f50;
	add.f32 	%f51, %f44, 0fC0A00000;
	abs.f32 	%f7, %f51;
	add.f32 	%f52, %f44, 0fC0E00000;
	abs.f32 	%f8, %f52;
	xor.b16  	%rs2, %rs5, 1;
	and.b16  	%rs4, %rs5, 255;
	mul.wide.u16 	%r3, %rs4, 4;
	cvta.to.global.u64 	%rd38, %rd94;
	add.s64 	%rd40, %rd38, %rd39;
	mul.wide.u32 	%rd41, %r3, 4;
	add.s64 	%rd7, %rd40, %rd41;
	ld.global.f32 	%f9, [%rd7];
	add.f32 	%f67, %f1, %f9;
	ld.global.f32 	%f11, [%rd7+8];
	add.f32 	%f12, %f3, %f11;
	setp.geu.f32 	%p2, %f12, %f67;
	mov.b64 	%rd99, 0;
	@%p2 bra 	$L__BB1_4;
	mov.b64 	%rd99, 1;
	mov.f32 	%f67, %f12;
$L__BB1_4:
	add.f32 	%f53, %f5, %f9;
	setp.lt.f32 	%p3, %f53, %f67;
	selp.b64 	%rd100, 2, %rd99, %p3;
	selp.f32 	%f68, %f53, %f67, %p3;
	add.f32 	%f15, %f7, %f11;
	setp.geu.f32 	%p4, %f15, %f68;
	@%p4 bra 	$L__BB1_6;
	mov.b64 	%rd100, 3;
	mov.f32 	%f68, %f15;
$L__BB1_6:
	ld.param.u64 	%rd95, [_Z14viterbi_kernelPfPhS_PyPi_param_2];
	cvt.u32.u16 	%r12, %rs2;
	and.b32  	%r13, %r12, 255;
	mul.wide.u32 	%rd45, %r13, 4;
	cvta.to.global.u64 	%rd46, %rd95;
	mov.u32 	%r14, %tid.x;
	shl.b32 	%r15, %r14, 3;
	mul.wide.u32 	%rd47, %r15, 4;
	add.s64 	%rd48, %rd46, %rd47;
	shl.b64 	%rd49, %rd45, 2;
	add.s64 	%rd11, %rd48, %rd49;
	st.global.f32 	[%rd11], %f68;
	shl.b64 	%rd50, %rd100, 2;
	add.s64 	%rd51, %rd1, %rd50;
	ld.local.u32 	%r16, [%rd51];
	add.s32 	%r17, %r3, %r16;
	mul.wide.s32 	%rd52, %r17, 8;
	add.s64 	%rd53, %rd2, %rd52;
	ld.global.u64 	%rd54, [%rd53];
	mov.b64 	{%r18, %r19}, %rd54;
	mov.b64 	{%r20, %r21}, %rd100;
	shf.l.wrap.b32 	%r22, %r19, %r20, 30;
	shf.l.wrap.b32 	%r23, %r18, %r19, 30;
	mov.b64 	%rd55, {%r23, %r22};
	shl.b64 	%rd56, %rd45, 3;
	add.s64 	%rd12, %rd2, %rd56;
	st.global.u64 	[%rd12], %rd55;
	min.f32 	%f17, %f68, 0f47C35000;
	ld.global.f32 	%f18, [%rd7+8];
	add.f32 	%f69, %f1, %f18;
	ld.global.f32 	%f20, [%rd7];
	add.f32 	%f21, %f3, %f20;
	setp.geu.f32 	%p5, %f21, %f69;
	mov.b64 	%rd101, 0;
	@%p5 bra 	$L__BB1_8;
	mov.b64 	%rd101, 1;
	mov.f32 	%f69, %f21;
$L__BB1_8:
	add.f32 	%f54, %f5, %f18;
	setp.lt.f32 	%p6, %f54, %f69;
	selp.b64 	%rd102, 2, %rd101, %p6;
	selp.f32 	%f70, %f54, %f69, %p6;
	add.f32 	%f24, %f7, %f20;
	setp.geu.f32 	%p7, %f24, %f70;
	@%p7 bra 	$L__BB1_10;
	mov.b64 	%rd102, 3;
	mov.f32 	%f70, %f24;
$L__BB1_10:
	st.global.f32 	[%rd11+4], %f70;
	shl.b64 	%rd60, %rd102, 2;
	add.s64 	%rd61, %rd1, %rd60;
	ld.local.u32 	%r24, [%rd61+16];
	add.s32 	%r25, %r3, %r24;
	mul.wide.s32 	%rd62, %r25, 8;
	add.s64 	%rd63, %rd2, %rd62;
	ld.global.u64 	%rd64, [%rd63];
	mov.b64 	{%r26, %r27}, %rd64;
	mov.b64 	{%r28, %r29}, %rd102;
	shf.l.wrap.b32 	%r30, %r27, %r28, 30;
	shf.l.wrap.b32 	%r31, %r26, %r27, 30;
	mov.b64 	%rd65, {%r31, %r30};
	st.global.u64 	[%rd12+8], %rd65;
	ld.global.f32 	%f26, [%rd7+4];
	add.f32 	%f71, %f2, %f26;
	ld.global.f32 	%f28, [%rd7+12];
	add.f32 	%f29, %f4, %f28;
	setp.geu.f32 	%p8, %f29, %f71;
	mov.b64 	%rd103, 0;
	@%p8 bra 	$L__BB1_12;
	mov.b64 	%rd103, 1;
	mov.f32 	%f71, %f29;
$L__BB1_12:
	add.f32 	%f55, %f6, %f26;
	setp.lt.f32 	%p9, %f55, %f71;
	selp.b64 	%rd104, 2, %rd103, %p9;
	selp.f32 	%f72, %f55, %f71, %p9;
	add.f32 	%f32, %f8, %f28;
	setp.geu.f32 	%p10, %f32, %f72;
	@%p10 bra 	$L__BB1_14;
	mov.b64 	%rd104, 3;
	mov.f32 	%f72, %f32;
$L__BB1_14:
	st.global.f32 	[%rd11+8], %f72;
	shl.b64 	%rd69, %rd104, 2;
	add.s64 	%rd70, %rd1, %rd69;
	ld.local.u32 	%r32, [%rd70+32];
	add.s32 	%r33, %r3, %r32;
	mul.wide.s32 	%rd71, %r33, 8;
	add.s64 	%rd72, %rd2, %rd71;
	ld.global.u64 	%rd73, [%rd72];
	mov.b64 	{%r34, %r35}, %rd73;
	mov.b64 	{%r36, %r37}, %rd104;
	shf.l.wrap.b32 	%r38, %r35, %r36, 30;
	shf.l.wrap.b32 	%r39, %r34, %r35, 30;
	mov.b64 	%rd74, {%r39, %r38};
	st.global.u64 	[%rd12+16], %rd74;
	setp.le.f32 	%p11, %f70, %f17;
	selp.f32 	%f56, %f70, %f17, %p11;
	setp.le.f32 	%p12, %f72, %f56;
	selp.f32 	%f34, %f72, %f56, %p12;
	ld.global.f32 	%f35, [%rd7+12];
	add.f32 	%f73, %f2, %f35;
	ld.global.f32 	%f37, [%rd7+4];
	add.f32 	%f38, %f4, %f37;
	setp.geu.f32 	%p13, %f38, %f73;
	mov.b64 	%rd105, 0;
	@%p13 bra 	$L__BB1_16;
	mov.b64 	%rd105, 1;
	mov.f32 	%f73, %f38;
$L__BB1_16:
	add.f32 	%f57, %f6, %f35;
	setp.lt.f32 	%p14, %f57, %f73;
	selp.b64 	%rd106, 2, %rd105, %p14;
	selp.f32 	%f74, %f57, %f73, %p14;
	add.f32 	%f41, %f8, %f37;
	setp.geu.f32 	%p15, %f41, %f74;
	@%p15 bra 	$L__BB1_18;
	mov.b64 	%rd106, 3;
	mov.f32 	%f74, %f41;
$L__BB1_18:
	st.global.f32 	[%rd11+12], %f74;
	shl.b64 	%rd77, %rd106, 2;
	add.s64 	%rd78, %rd1, %rd77;
	ld.local.u32 	%r40, [%rd78+48];
	add.s32 	%r41, %r3, %r40;
	mul.wide.s32 	%rd79, %r41, 8;
	add.s64 	%rd80, %rd2, %rd79;
	ld.global.u64 	%rd81, [%rd80];
	mov.b64 	{%r42, %r43}, %rd81;
	mov.b64 	{%r44, %r45}, %rd106;
	shf.l.wrap.b32 	%r46, %r43, %r44, 30;
	shf.l.wrap.b32 	%r47, %r42, %r43, 30;
	mov.b64 	%rd82, {%r47, %r46};
	st.global.u64 	[%rd12+24], %rd82;
	setp.le.f32 	%p16, %f74, %f34;
	selp.f32 	%f43, %f74, %f34, %p16;
	setp.leu.f32 	%p17, %f43, 0f461C4000;
	@%p17 bra 	$L__BB1_20;
	ld.global.f32 	%f58, [%rd11];
	sub.f32 	%f59, %f58, %f43;
	st.global.f32 	[%rd11], %f59;
	ld.global.f32 	%f60, [%rd11+4];
	sub.f32 	%f61, %f60, %f43;
	st.global.f32 	[%rd11+4], %f61;
	ld.global.f32 	%f62, [%rd11+8];
	sub.f32 	%f63, %f62, %f43;
	st.global.f32 	[%rd11+8], %f63;
	ld.global.f32 	%f64, [%rd11+12];
	sub.f32 	%f65, %f64, %f43;
	st.global.f32 	[%rd11+12], %f65;
$L__BB1_20:
	ld.param.u64 	%rd96, [_Z14viterbi_kernelPfPhS_PyPi_param_4];
	setp.le.f32 	%p18, %f74, %f34;
	setp.le.f32 	%p19, %f70, %f17;
	selp.f32 	%f66, %f70, %f17, %p19;
	setp.le.f32 	%p20, %f72, %f66;
	selp.b64 	%rd83, 8, 0, %p19;
	selp.b64 	%rd84, 16, %rd83, %p20;
	selp.b64 	%rd85, 24, %rd84, %p18;
	add.s64 	%rd86, %rd12, %rd85;
	ld.global.u32 	%r48, [%rd86];
	shr.u32 	%r49, %r48, 1;
	and.b32  	%r50, %r49, 1;
	cvta.to.global.u64 	%rd87, %rd96;
	mov.u32 	%r51, %tid.x;
	mul.wide.u32 	%rd88, %r51, 4;
	add.s64 	%rd89, %rd87, %rd88;
	ld.global.u32 	%r52, [%rd89];
	xor.b32  	%r53, %r50, %r52;
	st.global.u32 	[%rd89], %r50;
	shl.b32 	%r54, %r53, 1;
	cvt.u64.u32 	%rd90, %r54;
	ld.global.u64 	%rd91, [%rd86];
	and.b64  	%rd92, %rd91, 1;
	or.b64  	%rd93, %rd92, %rd90;
	st.global.u8 	[%rd98], %rd93;
	add.s64 	%rd98, %rd98, 1;
	add.s32 	%r55, %r55, 4;
	add.s64 	%rd97, %rd97, 4;
	setp.ne.s32 	%p21, %r55, 3312;
	mov.u16 	%rs5, %rs2;
	@%p21 bra 	$L__BB1_2;
$L__BB1_21:
	ret;

}
	// .globl	_Z15viterbi_kernel2PfPhS_PyPi
.visible .entry _Z15viterbi_kernel2PfPhS_PyPi(
	.param .u64 .ptr .align 1 _Z15viterbi_kernel2PfPhS_PyPi_param_0,
	.param .u64 .ptr .align 1 _Z15viterbi_kernel2PfPhS_PyPi_param_1,
	.param .u64 .ptr .align 1 _Z15viterbi_kernel2PfPhS_PyPi_param_2,
	.param .u64 .ptr .align 1 _Z15viterbi_kernel2PfPhS_PyPi_param_3,
	.param .u64 .ptr .align 1 _Z15viterbi_kernel2PfPhS_PyPi_param_4
)
{
	.local .align 16 .b8 	__local_depot2[160];
	.reg .b64 	%SP;
	.reg .b64 	%SPL;
	.reg .pred 	%p<9>;
	.reg .b16 	%rs<6>;
	.reg .b32 	%r<95>;
	.reg .b32 	%f<53>;
	.reg .b64 	%rd<58>;
	// demoted variable
	.shared .align 4 .b8 _ZZ15viterbi_kernel2PfPhS_PyPiE19path_metrics_shared[384];
	// demoted variable
	.shared .align 8 .b8 _ZZ15viterbi_kernel2PfPhS_PyPiE16traceback_shared[768];
	// demoted variable
	.shared .align 4 .b8 _ZZ15viterbi_kernel2PfPhS_PyPiE17min_metric_shared[192];
	mov.u64 	%SPL, __local_depot2;
	ld.param.u64 	%rd14, [_Z15viterbi_kernel2PfPhS_PyPi_param_0];
	ld.param.u64 	%rd15, [_Z15viterbi_kernel2PfPhS_PyPi_param_2];
	ld.param.u64 	%rd16, [_Z15viterbi_kernel2PfPhS_PyPi_param_3];
	cvta.to.global.u64 	%rd17, %rd14;
	cvta.to.global.u64 	%rd18, %rd16;
	cvta.to.global.u64 	%rd19, %rd15;
	add.u64 	%rd1, %SPL, 128;
	mov.u32 	%r17, %ctaid.x;
	mov.u32 	%r18, %tid.x;
	shl.b32 	%r19, %r17, 3;
	add.s32 	%r20, %r19, %r18;
	add.u64 	%rd22, %SPL, 64;
	add.u64 	%rd24, %SPL, 0;
	mul.wide.u32 	%rd25, %r20, 4;
	add.s64 	%rd2, %rd19, %rd25;
	ld.global.f32 	%f2, [%rd2];
	shl.b32 	%r21, %r20, 2;
	mov.u32 	%r22, _ZZ15viterbi_kernel2PfPhS_PyPiE19path_metrics_shared;
	add.s32 	%r1, %r22, %r21;
	st.shared.f32 	[%r1], %f2;
	mul.wide.u32 	%rd26, %r20, 8;
	add.s64 	%rd3, %rd18, %rd26;
	ld.global.u64 	%rd27, [%rd3];
	shl.b32 	%r23, %r20, 3;
	mov.u32 	%r24, _ZZ15viterbi_kernel2PfPhS_PyPiE16traceback_shared;
	add.s32 	%r2, %r24, %r23;
	st.shared.u64 	[%r2], %rd27;
	ld.global.f32 	%f3, [%rd2+16];
	st.shared.f32 	[%r1+16], %f3;
	ld.global.u64 	%rd28, [%rd3+32];
	st.shared.u64 	[%r2+32], %rd28;
	bar.sync 	0;
	shl.b32 	%r25, %r17, 5;
	add.s32 	%r3, %r22, %r25;
	shl.b32 	%r26, %r17, 6;
	add.s32 	%r4, %r24, %r26;
	mov.b32 	%r27, 6;
	mov.b32 	%r28, 4;
	mov.b32 	%r29, 2;
	mov.b32 	%r94, 0;
	st.local.v4.u32 	[%rd24], {%r94, %r29, %r28, %r27};
	st.local.v4.u32 	[%rd24+16], {%r94, %r29, %r28, %r27};
	mov.b32 	%r30, 7;
	mov.b32 	%r31, 5;
	mov.b32 	%r32, 3;
	mov.b32 	%r33, 1;
	st.local.v4.u32 	[%rd24+32], {%r33, %r32, %r31, %r30};
	st.local.v4.u32 	[%rd24+48], {%r33, %r32, %r31, %r30};
	st.local.v4.u32 	[%rd22], {%r94, %r29, %r94, %r29};
	st.local.v4.u32 	[%rd22+16], {%r29, %r94, %r29, %r94};
	st.local.v4.u32 	[%rd22+32], {%r33, %r32, %r33, %r32};
	st.local.v4.u32 	[%rd22+48], {%r32, %r33, %r32, %r33};
	mul.lo.s32 	%r34, %r17, 828;
	mul.wide.u32 	%rd29, %r18, 16;
	add.s64 	%rd30, %rd24, %rd29;
	add.s64 	%rd4, %rd22, %rd29;
	mul.lo.s32 	%r93, %r17, 1625;
	ld.local.v4.u32 	{%r35, %r36, %r37, %r38}, [%rd30];
	ld.local.v4.u32 	{%r6, %r7, %r8, %r9}, [%rd4];
	mul.wide.s32 	%rd31, %r35, 4;
	add.s64 	%rd5, %rd1, %rd31;
	mul.wide.s32 	%rd32, %r36, 4;
	add.s64 	%rd6, %rd1, %rd32;
	mul.wide.s32 	%rd33, %r37, 4;
	add.s64 	%rd7, %rd1, %rd33;
	mul.wide.s32 	%rd34, %r38, 4;
	add.s64 	%rd8, %rd1, %rd34;
	mul.wide.u32 	%rd35, %r34, 4;
	add.s64 	%rd57, %rd17, %rd35;
	mov.b16 	%rs5, 0;
$L__BB2_1:
	ld.global.f32 	%f4, [%rd57];
	add.f32 	%f5, %f4, 0f40E00000;
	abs.f32 	%f6, %f5;
	add.f32 	%f7, %f4, 0f40A00000;
	abs.f32 	%f8, %f7;
	add.f32 	%f9, %f4, 0f40400000;
	abs.f32 	%f10, %f9;
	add.f32 	%f11, %f4, 0f3F800000;
	abs.f32 	%f12, %f11;
	st.local.v4.f32 	[%rd1], {%f6, %f8, %f10, %f12};
	add.f32 	%f13, %f4, 0fBF800000;
	abs.f32 	%f14, %f13;
	add.f32 	%f15, %f4, 0fC0400000;
	abs.f32 	%f16, %f15;
	add.f32 	%f17, %f4, 0fC0A00000;
	abs.f32 	%f18, %f17;
	add.f32 	%f19, %f4, 0fC0E00000;
	abs.f32 	%f20, %f19;
	st.local.v4.f32 	[%rd1+16], {%f14, %f16, %f18, %f20};
	and.b16  	%rs4, %rs5, 255;
	mul.wide.u16 	%r39, %rs4, 4;
	ld.local.f32 	%f21, [%rd5];
	add.s32 	%r40, %r39, %r6;
	shl.b32 	%r41, %r40, 2;
	add.s32 	%r42, %r3, %r41;
	ld.shared.f32 	%f22, [%r42];
	add.f32 	%f23, %f21, %f22;
	ld.local.f32 	%f24, [%rd6];
	add.s32 	%r43, %r39, %r7;
	shl.b32 	%r44, %r43, 2;
	add.s32 	%r45, %r3, %r44;
	ld.shared.f32 	%f25, [%r45];
	add.f32 	%f26, %f24, %f25;
	setp.lt.f32 	%p1, %f26, %f23;
	selp.f32 	%f27, %f26, %f23, %p1;
	ld.local.f32 	%f28, [%rd7];
	add.s32 	%r46, %r39, %r8;
	shl.b32 	%r47, %r46, 2;
	add.s32 	%r48, %r3, %r47;
	ld.shared.f32 	%f29, [%r48];
	add.f32 	%f30, %f28, %f29;
	setp.lt.f32 	%p2, %f30, %f27;
	selp.f32 	%f31, %f30, %f27, %p2;
	ld.local.f32 	%f32, [%rd8];
	add.s32 	%r49, %r39, %r9;
	shl.b32 	%r50, %r49, 2;
	add.s32 	%r51, %r3, %r50;
	ld.shared.f32 	%f33, [%r51];
	add.f32 	%f34, %f32, %f33;
	setp.lt.f32 	%p3, %f34, %f31;
	selp.f32 	%f35, %f34, %f31, %p3;
	mov.u32 	%r52, %ctaid.x;
	shl.b32 	%r53, %r52, 3;
	mov.u32 	%r54, %tid.x;
	add.s32 	%r55, %r53, %r54;
	shl.b32 	%r56, %r52, 2;
	sub.s32 	%r57, %r55, %r56;
	shl.b32 	%r58, %r57, 2;
	mov.u32 	%r59, _ZZ15viterbi_kernel2PfPhS_PyPiE17min_metric_shared;
	add.s32 	%r60, %r59, %r58;
	st.shared.f32 	[%r60], %f35;
	xor.b16  	%rs5, %rs5, 1;
	xor.b32  	%r12, %r39, 4;
	mul.wide.u16 	%r61, %rs4, 16;
	xor.b32  	%r62, %r61, 16;
	add.s32 	%r63, %r1, %r62;
	st.shared.f32 	[%r63], %f35;
	selp.u64 	%rd36, 1, 0, %p1;
	selp.b64 	%rd37, 2, %rd36, %p2;
	selp.b64 	%rd38, 3, %rd37, %p3;
	shl.b64 	%rd39, %rd38, 2;
	add.s64 	%rd40, %rd4, %rd39;
	ld.local.u32 	%r64, [%rd40];
	add.s32 	%r65, %r39, %r64;
	shl.b32 	%r66, %r65, 3;
	add.s32 	%r67, %r4, %r66;
	ld.shared.u64 	%rd41, [%r67];
	mov.b64 	{%r68, %r69}, %rd38;
	mov.b64 	{%r70, %r71}, %rd41;
	shf.l.wrap.b32 	%r72, %r71, %r68, 30;
	shf.l.wrap.b32 	%r73, %r70, %r71, 30;
	mov.b64 	%rd42, {%r73, %r72};
	mul.wide.u16 	%r74, %rs4, 32;
	xor.b32  	%r75, %r74, 32;
	add.s32 	%r76, %r2, %r75;
	st.shared.u64 	[%r76], %rd42;
	bar.sync 	0;
	shl.b32 	%r77, %r52, 4;
	add.s32 	%r78, %r59, %r77;
	ld.shared.f32 	%f36, [%r78];
	min.f32 	%f37, %f36, 0f47C35000;
	ld.shared.f32 	%f38, [%r78+4];
	setp.le.f32 	%p4, %f38, %f37;
	selp.f32 	%f39, %f38, %f37, %p4;
	selp.u32 	%r79, 1, 0, %p4;
	ld.shared.f32 	%f40, [%r78+8];
	setp.gtu.f32 	%p5, %f40, %f39;
	selp.f32 	%f41, %f39, %f40, %p5;
	selp.b32 	%r80, %r79, 2, %p5;
	ld.shared.f32 	%f42, [%r78+12];
	setp.gtu.f32 	%p6, %f42, %f41;
	selp.f32 	%f1, %f41, %f42, %p6;
	selp.b32 	%r13, %r80, 3, %p6;
	setp.leu.f32 	%p7, %f1, 0f461C4000;
	@%p7 bra 	$L__BB2_3;
	shl.b32 	%r81, %r12, 2;
	add.s32 	%r82, %r3, %r81;
	ld.shared.f32 	%f43, [%r82];
	sub.f32 	%f44, %f43, %f1;
	st.shared.f32 	[%r82], %f44;
	ld.shared.f32 	%f45, [%r82+4];
	sub.f32 	%f46, %f45, %f1;
	st.shared.f32 	[%r82+4], %f46;
	ld.shared.f32 	%f47, [%r82+8];
	sub.f32 	%f48, %f47, %f1;
	st.shared.f32 	[%r82+8], %f48;
	ld.shared.f32 	%f49, [%r82+12];
	sub.f32 	%f50, %f49, %f1;
	st.shared.f32 	[%r82+12], %f50;
$L__BB2_3:
	ld.param.u64 	%rd56, [_Z15viterbi_kernel2PfPhS_PyPi_param_4];
	ld.param.u64 	%rd55, [_Z15viterbi_kernel2PfPhS_PyPi_param_1];
	add.s32 	%r83, %r12, %r13;
	shl.b32 	%r84, %r83, 3;
	add.s32 	%r85, %r4, %r84;
	ld.shared.u64 	%rd43, [%r85];
	cvt.u32.u64 	%r86, %rd43;
	shr.u32 	%r87, %r86, 1;
	and.b32  	%r88, %r87, 1;
	cvta.to.global.u64 	%rd44, %rd56;
	mov.u32 	%r89, %ctaid.x;
	mul.wide.u32 	%rd45, %r89, 4;
	add.s64 	%rd46, %rd44, %rd45;
	ld.global.u32 	%r90, [%rd46];
	xor.b32  	%r91, %r88, %r90;
	st.global.u32 	[%rd46], %r88;
	shl.b32 	%r92, %r91, 1;
	cvt.u64.u32 	%rd47, %r92;
	and.b64  	%rd48, %rd43, 1;
	or.b64  	%rd49, %rd48, %rd47;
	cvt.u64.u32 	%rd50, %r93;
	cvta.to.global.u64 	%rd51, %rd55;
	add.s64 	%rd52, %rd51, %rd50;
	st.global.u8 	[%rd52+797], %rd49;
	bar.sync 	0;
	add.s32 	%r94, %r94, 1;
	add.s32 	%r93, %r93, 1;
	add.s64 	%rd57, %rd57, 4;
	setp.ne.s32 	%p8, %r94, 828;
	@%p8 bra 	$L__BB2_1;
	ld.shared.f32 	%f51, [%r1];
	st.global.f32 	[%rd2], %f51;
	ld.shared.u64 	%rd53, [%r2];
	st.global.u64 	[%rd3], %rd53;
	ld.shared.f32 	%f52, [%r1+16];
	st.global.f32 	[%rd2+16], %f52;
	ld.shared.u64 	%rd54, [%r2+32];
	st.global.u64 	[%rd3+32], %rd54;
	ret;

}
	// .globl	_Z17interleave_kernelPhS_
.visible .entry _Z17interleave_kernelPhS_(
	.param .u64 .ptr .align 1 _Z17interleave_kernelPhS__param_0,
	.param .u64 .ptr .align 1 _Z17interleave_kernelPhS__param_1
)
{
	.reg .pred 	%p<39>;
	.reg .b16 	%rs<22>;
	.reg .b32 	%r<115>;
	.reg .b64 	%rd<9>;
	// demoted variable
	.shared .align 1 .b8 _ZZ17interleave_kernelPhS_E8unpacked[9936];
	ld.param.u64 	%rd2, [_Z17interleave_kernelPhS__param_0];
	ld.param.u64 	%rd3, [_Z17interleave_kernelPhS__param_1];
	mov.u32 	%r10, %ntid.x;
	mov.u32 	%r11, %ctaid.x;
	mov.u32 	%r12, %tid.x;
	mad.lo.s32 	%r1, %r10, %r11, %r12;
	setp.gt.s32 	%p1, %r1, 9936;
	@%p1 bra 	$L__BB3_10;
	mul.hi.s32 	%r13, %r1, 663956297;
	shr.u32 	%r14, %r13, 31;
	shr.s32 	%r15, %r13, 7;
	add.s32 	%r2, %r15, %r14;
	mul.lo.s32 	%r16, %r2, 828;
	sub.s32 	%r3, %r1, %r16;
	setp.gt.s32 	%p2, %r1, 3311;
	@%p2 bra 	$L__BB3_3;
	cvt.u16.u32 	%rs1, %r3;
	shr.s16 	%rs2, %rs1, 15;
	shr.u16 	%rs3, %rs2, 14;
	add.s16 	%rs4, %rs1, %rs3;
	shr.u16 	%rs5, %rs4, 2;
	setp.gt.s32 	%p26, %r3, 71;
	selp.u32 	%r75, 1, 0, %p26;
	setp.gt.s32 	%p27, %r3, 275;
	selp.u32 	%r76, 1, 0, %p27;
	add.s32 	%r77, %r75, %r76;
	setp.gt.s32 	%p28, %r3, 139;
	selp.s32 	%r78, -1, 0, %p28;
	setp.gt.s32 	%p29, %r3, 483;
	setp.gt.s32 	%p30, %r3, 691;
	selp.u32 	%r79, 1, 0, %p29;
	shl.b32 	%r80, %r2, 3;
	selp.u32 	%r81, 1, 0, %p30;
	add.s32 	%r82, %r77, %r79;
	add.s32 	%r83, %r82, %r81;
	mul.lo.s16 	%rs6, %rs5, 104;
	cvt.s32.s16 	%r84, %rs6;
	shl.b32 	%r85, %r3, 1;
	sub.s32 	%r86, %r80, %r85;
	add.s32 	%r87, %r86, %r84;
	shl.b32 	%r88, %r83, 6;
	add.s32 	%r89, %r87, %r88;
	setp.gt.s32 	%p31, %r3, 207;
	selp.s32 	%r90, -1, 0, %p31;
	add.s32 	%r91, %r78, %r90;
	setp.gt.s32 	%p32, %r3, 347;
	selp.s32 	%r92, -1, 0, %p32;
	add.s32 	%r93, %r91, %r92;
	setp.gt.s32 	%p33, %r3, 415;
	selp.s32 	%r94, -1, 0, %p33;
	add.s32 	%r95, %r93, %r94;
	setp.gt.s32 	%p34, %r3, 551;
	selp.s32 	%r96, -1, 0, %p34;
	add.s32 	%r97, %r95, %r96;
	setp.gt.s32 	%p35, %r3, 623;
	selp.s32 	%r98, -1, 0, %p35;
	add.s32 	%r99, %r97, %r98;
	setp.gt.s32 	%p36, %r3, 759;
	selp.s32 	%r100, -1, 0, %p36;
	add.s32 	%r101, %r99, %r100;
	shl.b32 	%r102, %r101, 5;
	add.s32 	%r103, %r89, %r102;
	add.s32 	%r114, %r103, 6;
	bra.uni 	$L__BB3_6;
$L__BB3_3:
	setp.gt.u32 	%p3, %r1, 6623;
	@%p3 bra 	$L__BB3_5;
	shr.u32 	%r46, %r3, 2;
	setp.gt.s32 	%p15, %r3, 139;
	selp.u32 	%r47, 1, 0, %p15;
	setp.gt.s32 	%p16, %r3, 347;
	selp.u32 	%r48, 1, 0, %p16;
	add.s32 	%r49, %r47, %r48;
	setp.gt.s32 	%p17, %r3, 71;
	selp.s32 	%r50, -1, 0, %p17;
	setp.gt.s32 	%p18, %r3, 551;
	setp.gt.s32 	%p19, %r3, 759;
	selp.u32 	%r51, 1, 0, %p18;
	shl.b32 	%r52, %r2, 3;
	selp.u32 	%r53, 1, 0, %p19;
	add.s32 	%r54, %r49, %r51;
	add.s32 	%r55, %r54, %r53;
	shl.b32 	%r56, %r3, 1;
	sub.s32 	%r57, %r52, %r56;
	mad.lo.s32 	%r58, %r46, 104, %r57;
	shl.b32 	%r59, %r55, 6;
	add.s32 	%r60, %r58, %r59;
	setp.gt.s32 	%p20, %r3, 207;
	selp.s32 	%r61, -1, 0, %p20;
	add.s32 	%r62, %r50, %r61;
	setp.gt.s32 	%p21, %r3, 275;
	selp.s32 	%r63, -1, 0, %p21;
	add.s32 	%r64, %r62, %r63;
	setp.gt.s32 	%p22, %r3, 415;
	selp.s32 	%r65, -1, 0, %p22;
	add.s32 	%r66, %r64, %r65;
	setp.gt.s32 	%p23, %r3, 483;
	selp.s32 	%r67, -1, 0, %p23;
	add.s32 	%r68, %r66, %r67;
	setp.gt.s32 	%p24, %r3, 623;
	selp.s32 	%r69, -1, 0, %p24;
	add.s32 	%r70, %r68, %r69;
	setp.gt.s32 	%p25, %r3, 691;
	selp.s32 	%r71, -1, 0, %p25;
	add.s32 	%r72, %r70, %r71;
	shl.b32 	%r73, %r72, 5;
	add.s32 	%r74, %r60, %r73;
	add.s32 	%r114, %r74, 6;
	bra.uni 	$L__BB3_6;
$L__BB3_5:
	shr.u32 	%r17, %r3, 2;
	setp.gt.s32 	%p4, %r3, 207;
	selp.u32 	%r18, 1, 0, %p4;
	setp.gt.s32 	%p5, %r3, 71;
	selp.s32 	%r19, -1, 0, %p5;
	setp.gt.s32 	%p6, %r3, 139;
	selp.s32 	%r20, -1, 0, %p6;
	add.s32 	%r21, %r19, %r20;
	setp.gt.s32 	%p7, %r3, 415;
	setp.gt.s32 	%p8, %r3, 623;
	selp.u32 	%r22, 1, 0, %p7;
	shl.b32 	%r23, %r2, 3;
	selp.u32 	%r24, 1, 0, %p8;
	add.s32 	%r25, %r18, %r22;
	add.s32 	%r26, %r25, %r24;
	shl.b32 	%r27, %r3, 1;
	sub.s32 	%r28, %r23, %r27;
	mad.lo.s32 	%r29, %r17, 104, %r28;
	shl.b32 	%r30, %r26, 6;
	add.s32 	%r31, %r29, %r30;
	setp.gt.s32 	%p9, %r3, 275;
	selp.s32 	%r32, -1, 0, %p9;
	add.s32 	%r33, %r21, %r32;
	setp.gt.s32 	%p10, %r3, 347;
	selp.s32 	%r34, -1, 0, %p10;
	add.s32 	%r35, %r33, %r34;
	setp.gt.s32 	%p11, %r3, 483;
	selp.s32 	%r36, -1, 0, %p11;
	add.s32 	%r37, %r35, %r36;
	setp.gt.s32 	%p12, %r3, 551;
	selp.s32 	%r38, -1, 0, %p12;
	add.s32 	%r39, %r37, %r38;
	setp.gt.s32 	%p13, %r3, 691;
	selp.s32 	%r40, -1, 0, %p13;
	add.s32 	%r41, %r39, %r40;
	setp.gt.s32 	%p14, %r3, 759;
	selp.s32 	%r42, -1, 0, %p14;
	add.s32 	%r43, %r41, %r42;
	shl.b32 	%r44, %r43, 5;
	add.s32 	%r45, %r31, %r44;
	add.s32 	%r114, %r45, 6;
$L__BB3_6:
	shr.s32 	%r104, %r114, 1;
	and.b32  	%r105, %r104, -4;
	shr.u32 	%r106, %r114, 1;
	and.b32  	%r107, %r106, 3;
	or.b32  	%r8, %r105, %r107;
	mad.lo.s32 	%r108, %r2, 1625, %r3;
	cvt.s64.s32 	%rd4, %r108;
	cvta.to.global.u64 	%rd5, %rd2;
	add.s64 	%rd1, %rd5, %rd4;
	ld.global.u8 	%rs7, [%rd1];
	mov.u32 	%r109, _ZZ17interleave_kernelPhS_E8unpacked;
	add.s32 	%r9, %r109, %r8;
	st.shared.u8 	[%r9], %rs7;
	bar.sync 	0;
	setp.gt.s32 	%p37, %r3, 796;
	@%p37 bra 	$L__BB3_8;
	ld.global.u8 	%rs8, [%rd1+828];
	st.global.u8 	[%rd1], %rs8;
$L__BB3_8:
	and.b32  	%r110, %r3, -2147483645;
	setp.ne.s32 	%p38, %r110, 3;
	@%p38 bra 	$L__BB3_10;
	ld.shared.u8 	%rs9, [%r9+3];
	shl.b16 	%rs10, %rs9, 6;
	ld.shared.u8 	%rs11, [%r9+2];
	shl.b16 	%rs12, %rs11, 4;
	and.b16  	%rs13, %rs12, 48;
	or.b16  	%rs14, %rs13, %rs10;
	ld.shared.u8 	%rs15, [%r9+1];
	shl.b16 	%rs16, %rs15, 2;
	and.b16  	%rs17, %rs16, 12;
	or.b16  	%rs18, %rs14, %rs17;
	ld.shared.u8 	%rs19, [%r9];
	and.b16  	%rs20, %rs19, 3;
	or.b16  	%rs21, %rs18, %rs20;
	shr.u32 	%r111, %r8, 30;
	add.s32 	%r112, %r8, %r111;
	shr.s32 	%r113, %r112, 2;
	cvt.s64.s32 	%rd6, %r113;
	cvta.to.global.u64 	%rd7, %rd3;
	add.s64 	%rd8, %rd7, %rd6;
	st.global.u8 	[%rd8], %rs21;
$L__BB3_10:
	ret;

}


// ===== COMPILED SASS (sm_100) =====

	.target	sm_100

	.elftype	@"ET_EXEC"


//--------------------- .note.nv.tkinfo           --------------------------
	.section	.note.nv.tkinfo,"",@"SHT_NOTE"
	.sectionflags	@"SHF_NOTE_NV_TKINFO"
	.tkinfo
        /*0018*/ 	.word	0x00000002
        /*0030*/ 	.string	""
        /*0030*/ 	.string	"ptxas"
        /*0030*/ 	.string	"Cuda compilation tools, release 13.0, V13.0.88"
        /*0030*/ 	.string	"Build cuda_13.0.r13.0/compiler.36424714_0"
        /*0030*/ 	.string	"-arch sm_100 -m 64 "



//--------------------- .note.nv.cuinfo           --------------------------
	.section	.note.nv.cuinfo,"",@"SHT_NOTE"
	.sectionflags	@"SHF_NOTE_NV_CUINFO"
        /*0018*/ 	.short	0x0002
        /*001a*/ 	.short	0x0064
        /*001c*/ 	.short	0x0082
	.zero		2


//--------------------- .nv.info                  --------------------------
	.section	.nv.info,"",@"SHT_CUDA_INFO"
	.align	4


	//----- nvinfo : EIATTR_REGCOUNT
	.align		4
        /*0000*/ 	.byte	0x04, 0x2f
        /*0002*/ 	.short	(.L_1 - .L_0)
	.align		4
.L_0:
        /*0004*/ 	.word	index@(_Z19deinterleave_kernelPfS_)
        /*0008*/ 	.word	0x0000000c


	//----- nvinfo : EIATTR_FRAME_SIZE
	.align		4
.L_1:
        /*000c*/ 	.byte	0x04, 0x11
        /*000e*/ 	.short	(.L_3 - .L_2)
	.align		4
.L_2:
        /*0010*/ 	.word	index@(_Z19deinterleave_kernelPfS_)
        /*0014*/ 	.word	0x00000000


	//----- nvinfo : EIATTR_REGCOUNT
	.align		4
.L_3:
        /*0018*/ 	.byte	0x04, 0x2f
        /*001a*/ 	.short	(.L_5 - .L_4)
	.align		4
.L_4:
        /*001c*/ 	.word	index@(_Z14viterbi_kernelPfPhS_PyPi)
        /*0020*/ 	.word	0x00000020


	//----- nvinfo : EIATTR_FRAME_SIZE
	.align		4
.L_5:
        /*0024*/ 	.byte	0x04, 0x11
        /*0026*/ 	.short	(.L_7 - .L_6)
	.align		4
.L_6:
        /*0028*/ 	.word	index@(_Z14viterbi_kernelPfPhS_PyPi)
        /*002c*/ 	.word	0x00000000


	//----- nvinfo : EIATTR_REGCOUNT
	.align		4
.L_7:
        /*0030*/ 	.byte	0x04, 0x2f
        /*0032*/ 	.short	(.L_9 - .L_8)
	.align		4
.L_8:
        /*0034*/ 	.word	index@(_Z15viterbi_kernel2PfPhS_PyPi)
        /*0038*/ 	.word	0x00000020


	//----- nvinfo : EIATTR_FRAME_SIZE
	.align		4
.L_9:
        /*003c*/ 	.byte	0x04, 0x11
        /*003e*/ 	.short	(.L_11 - .L_10)
	.align		4
.L_10:
        /*0040*/ 	.word	index@(_Z15viterbi_kernel2PfPhS_PyPi)
        /*0044*/ 	.word	0x000000a0


	//----- nvinfo : EIATTR_REGCOUNT
	.align		4
.L_11:
        /*0048*/ 	.byte	0x04, 0x2f
        /*004a*/ 	.short	(.L_13 - .L_12)
	.align		4
.L_12:
        /*004c*/ 	.word	index@(_Z17interleave_kernelPhS_)
        /*0050*/ 	.word	0x0000000c


	//----- nvinfo : EIATTR_FRAME_SIZE
	.align		4
.L_13:
        /*0054*/ 	.byte	0x04, 0x11
        /*0056*/ 	.short	(.L_15 - .L_14)
	.align		4
.L_14:
        /*0058*/ 	.word	index@(_Z17interleave_kernelPhS_)
        /*005c*/ 	.word	0x00000000


	//----- nvinfo : EIATTR_MIN_STACK_SIZE
	.align		4
.L_15:
        /*0060*/ 	.byte	0x04, 0x12
        /*0062*/ 	.short	(.L_17 - .L_16)
	.align		4
.L_16:
        /*0064*/ 	.word	index@(_Z17interleave_kernelPhS_)
        /*0068*/ 	.word	0x00000000


	//----- nvinfo : EIATTR_MIN_STACK_SIZE
	.align		4
.L_17:
        /*006c*/ 	.byte	0x04, 0x12
        /*006e*/ 	.short	(.L_19 - .L_18)
	.align		4
.L_18:
        /*0070*/ 	.word	index@(_Z15viterbi_kernel2PfPhS_PyPi)
        /*0074*/ 	.word	0x000000a0


	//----- nvinfo : EIATTR_MIN_STACK_SIZE
	.align		4
.L_19:
        /*0078*/ 	.byte	0x04, 0x12
        /*007a*/ 	.short	(.L_21 - .L_20)
	.align		4
.L_20:
        /*007c*/ 	.word	index@(_Z14viterbi_kernelPfPhS_PyPi)
        /*0080*/ 	.word	0x00000000


	//----- nvinfo : EIATTR_MIN_STACK_SIZE
	.align		4
.L_21:
        /*0084*/ 	.byte	0x04, 0x12
        /*0086*/ 	.short	(.L_23 - .L_22)
	.align		4
.L_22:
        /*0088*/ 	.word	index@(_Z19deinterleave_kernelPfS_)
        /*008c*/ 	.word	0x00000000
.L_23:


//--------------------- .nv.compat                --------------------------
	.section	.nv.compat,"",@"SHT_CUDA_COMPAT_INFO"
	.align	4
        /*0000*/ 	.byte	0x02, 0x09, 0x00, 0x00, 0x02, 0x02, 0x01, 0x00, 0x02, 0x05, 0x05, 0x00, 0x03, 0x07, 0x01, 0x01
        /*0010*/ 	.byte	0x02, 0x03, 0x00, 0x00, 0x02, 0x06, 0x01, 0x00, 0x04, 0x0b, 0x08, 0x00, 0x01, 0x00, 0x00, 0x00
        /*0020*/ 	.byte	0x00, 0x00, 0x00, 0x00


//--------------------- .nv.info._Z17interleave_kernelPhS_ --------------------------
	.section	.nv.info._Z17interleave_kernelPhS_,"",@"SHT_CUDA_INFO"
	.sectionflags	@""
	.align	4


	//----- nvinfo : EIATTR_CUDA_API_VERSION
	.align		4
        /*0000*/ 	.byte	0x04, 0x37
        /*0002*/ 	.short	(.L_25 - .L_24)
.L_24:
        /*0004*/ 	.word	0x00000082


	//----- nvinfo : EIATTR_KPARAM_INFO
	.align		4
.L_25:
        /*0008*/ 	.byte	0x04, 0x17
        /*000a*/ 	.short	(.L_27 - .L_26)
.L_26:
        /*000c*/ 	.word	0x00000000
        /*0010*/ 	.short	0x0001
        /*0012*/ 	.short	0x0008
        /*0014*/ 	.byte	0x00, 0xf5, 0x21, 0x00


	//----- nvinfo : EIATTR_KPARAM_INFO
	.align		4
.L_27:
        /*0018*/ 	.byte	0x04, 0x17
        /*001a*/ 	.short	(.L_29 - .L_28)
.L_28:
        /*001c*/ 	.word	0x00000000
        /*0020*/ 	.short	0x0000
        /*0022*/ 	.short	0x0000
        /*0024*/ 	.byte	0x00, 0xf5, 0x21, 0x00


	//----- nvinfo : EIATTR_SPARSE_MMA_MASK
	.align		4
.L_29:
        /*0028*/ 	.byte	0x03, 0x50
        /*002a*/ 	.short	0x0000


	//----- nvinfo : EIATTR_MAXREG_COUNT
	.align		4
        /*002c*/ 	.byte	0x03, 0x1b
        /*002e*/ 	.short	0x00ff


	//----- nvinfo : EIATTR_NUM_BARRIERS
	.align		4
        /*0030*/ 	.byte	0x02, 0x4c
        /*0032*/ 	.byte	0x01
	.zero		1


	//----- nvinfo : EIATTR_MERCURY_ISA_VERSION
	.align		4
        /*0034*/ 	.byte	0x03, 0x5f
        /*0036*/ 	.short	0x0101


	//----- nvinfo : EIATTR_VRC_CTA_INIT_COUNT
	.align		4
        /*0038*/ 	.byte	0x02, 0x4a
	.zero		1
	.zero		1


	//----- nvinfo : EIATTR_EXIT_INSTR_OFFSETS
	.align		4
        /*003c*/ 	.byte	0x04, 0x1c
        /*003e*/ 	.short	(.L_31 - .L_30)


	//   ....[0]....
.L_30:
        /*0040*/ 	.word	0x00000060


	//   ....[1]....
        /*0044*/ 	.word	0x00000ab0


	//   ....[2]....
        /*0048*/ 	.word	0x00000bd0


	//----- nvinfo : EIATTR_CRS_STACK_SIZE
	.align		4
.L_31:
        /*004c*/ 	.byte	0x04, 0x1e
        /*004e*/ 	.short	(.L_33 - .L_32)
.L_32:
        /*0050*/ 	.word	0x00000000


	//----- nvinfo : EIATTR_CBANK_PARAM_SIZE
	.align		4
.L_33:
        /*0054*/ 	.byte	0x03, 0x19
        /*0056*/ 	.short	0x0010


	//----- nvinfo : EIATTR_PARAM_CBANK
	.align		4
        /*0058*/ 	.byte	0x04, 0x0a
        /*005a*/ 	.short	(.L_35 - .L_34)
	.align		4
.L_34:
        /*005c*/ 	.word	index@(.nv.constant0._Z17interleave_kernelPhS_)
        /*0060*/ 	.short	0x0380
        /*0062*/ 	.short	0x0010


	//----- nvinfo : EIATTR_SW_WAR
	.align		4
.L_35:
        /*0064*/ 	.byte	0x04, 0x36
        /*0066*/ 	.short	(.L_37 - .L_36)
.L_36:
        /*0068*/ 	.word	0x00000008
.L_37:


//--------------------- .nv.info._Z15viterbi_kernel2PfPhS_PyPi --------------------------
	.section	.nv.info._Z15viterbi_kernel2PfPhS_PyPi,"",@"SHT_CUDA_INFO"
	.sectionflags	@""
	.align	4


	//----- nvinfo : EIATTR_CUDA_API_VERSION
	.align		4
        /*0000*/ 	.byte	0x04, 0x37
        /*0002*/ 	.short	(.L_39 - .L_38)
.L_38:
        /*0004*/ 	.word	0x00000082


	//----- nvinfo : EIATTR_KPARAM_INFO
	.align		4
.L_39:
        /*0008*/ 	.byte	0x04, 0x17
        /*000a*/ 	.short	(.L_41 - .L_40)
.L_40:
        /*000c*/ 	.word	0x00000000
        /*0010*/ 	.short	0x0004
        /*0012*/ 	.short	0x0020
        /*0014*/ 	.byte	0x00, 0xf5, 0x21, 0x00


	//----- nvinfo : EIATTR_KPARAM_INFO
	.align		4
.L_41:
        /*0018*/ 	.byte	0x04, 0x17
        /*001a*/ 	.short	(.L_43 - .L_42)
.L_42:
        /*001c*/ 	.word	0x00000000
        /*0020*/ 	.short	0x0003
        /*0022*/ 	.short	0x0018
        /*0024*/ 	.byte	0x00, 0xf5, 0x21, 0x00


	//----- nvinfo : EIATTR_KPARAM_INFO
	.align		4
.L_43:
        /*0028*/ 	.byte	0x04, 0x17
        /*002a*/ 	.short	(.L_45 - .L_44)
.L_44:
        /*002c*/ 	.word	0x00000000
        /*0030*/ 	.short	0x0002
        /*0032*/ 	.short	0x0010
        /*0034*/ 	.byte	0x00, 0xf5, 0x21, 0x00


	//----- nvinfo : EIATTR_KPARAM_INFO
	.align		4
.L_45:
        /*0038*/ 	.byte	0x04, 0x17
        /*003a*/ 	.short	(.L_47 - .L_46)
.L_46:
        /*003c*/ 	.word	0x00000000
        /*0040*/ 	.short	0x0001
        /*0042*/ 	.short	0x0008
        /*0044*/ 	.byte	0x00, 0xf5, 0x21, 0x00


	//----- nvinfo : EIATTR_KPARAM_INFO
	.align		4
.L_47:
        /*0048*/ 	.byte	0x04, 0x17
        /*004a*/ 	.short	(.L_49 - .L_48)
.L_48:
        /*004c*/ 	.word	0x00000000
        /*0050*/ 	.short	0x0000
        /*0052*/ 	.short	0x0000
        /*0054*/ 	.byte	0x00, 0xf5, 0x21, 0x00


	//----- nvinfo : EIATTR_SPARSE_MMA_MASK
	.align		4
.L_49:
        /*0058*/ 	.byte	0x03, 0x50
        /*005a*/ 	.short	0x0000


	//----- nvinfo : EIATTR_MAXREG_COUNT
	.align		4
        /*005c*/ 	.byte	0x03, 0x1b
        /*005e*/ 	.short	0x00ff


	//----- nvinfo : EIATTR_NUM_BARRIERS
	.align		4
        /*0060*/ 	.byte	0x02, 0x4c
        /*0062*/ 	.byte	0x01
	.zero		1


	//----- nvinfo : EIATTR_MERCURY_ISA_VERSION
	.align		4
        /*0064*/ 	.byte	0x03, 0x5f
        /*0066*/ 	.short	0x0101


	//----- nvinfo : EIATTR_VRC_CTA_INIT_COUNT
	.align		4
        /*0068*/ 	.byte	0x02, 0x4a
	.zero		1
	.zero		1


	//----- nvinfo : EIATTR_EXIT_INSTR_OFFSETS
	.align		4
        /*006c*/ 	.byte	0x04, 0x1c
        /*006e*/ 	.short	(.L_51 - .L_50)


	//   ....[0]....
.L_50:
        /*0070*/ 	.word	0x00000e00


	//----- nvinfo : EIATTR_CBANK_PARAM_SIZE
	.align		4
.L_51:
        /*0074*/ 	.byte	0x03, 0x19
        /*0076*/ 	.short	0x0028


	//----- nvinfo : EIATTR_PARAM_CBANK
	.align		4
        /*0078*/ 	.byte	0x04, 0x0a
        /*007a*/ 	.short	(.L_53 - .L_52)
	.align		4
.L_52:
        /*007c*/ 	.word	index@(.nv.constant0._Z15viterbi_kernel2PfPhS_PyPi)
        /*0080*/ 	.short	0x0380
        /*0082*/ 	.short	0x0028


	//----- nvinfo : EIATTR_SW_WAR
	.align		4
.L_53:
        /*0084*/ 	.byte	0x04, 0x36
        /*0086*/ 	.short	(.L_55 - .L_54)
.L_54:
        /*0088*/ 	.word	0x00000008
.L_55:


//--------------------- .nv.info._Z14viterbi_kernelPfPhS_PyPi --------------------------
	.section	.nv.info._Z14viterbi_kernelPfPhS_PyPi,"",@"SHT_CUDA_INFO"
	.sectionflags	@""
	.align	4


	//----- nvinfo : EIATTR_CUDA_API_VERSION
	.align		4
        /*0000*/ 	.byte	0x04, 0x37
        /*0002*/ 	.short	(.L_57 - .L_56)
.L_56:
        /*0004*/ 	.word	0x00000082


	//----- nvinfo : EIATTR_KPARAM_INFO
	.align		4
.L_57:
        /*0008*/ 	.byte	0x04, 0x17
        /*000a*/ 	.short	(.L_59 - .L_58)
.L_58:
        /*000c*/ 	.word	0x00000000
        /*0010*/ 	.short	0x0004
        /*0012*/ 	.short	0x0020
        /*0014*/ 	.byte	0x00, 0xf5, 0x21, 0x00


	//----- nvinfo : EIATTR_KPARAM_INFO
	.align		4
.L_59:
        /*0018*/ 	.byte	0x04, 0x17
        /*001a*/ 	.short	(.L_61 - .L_60)
.L_60:
        /*001c*/ 	.word	0x00000000
        /*0020*/ 	.short	0x0003
        /*0022*/ 	.short	0x0018
        /*0024*/ 	.byte	0x00, 0xf5, 0x21, 0x00


	//----- nvinfo : EIATTR_KPARAM_INFO
	.align		4
.L_61:
        /*0028*/ 	.byte	0x04, 0x17
        /*002a*/ 	.short	(.L_63 - .L_62)
.L_62:
        /*002c*/ 	.word	0x00000000
        /*0030*/ 	.short	0x0002
        /*0032*/ 	.short	0x0010
        /*0034*/ 	.byte	0x00, 0xf5, 0x21, 0x00


	//----- nvinfo : EIATTR_KPARAM_INFO
	.align		4
.L_63:
        /*0038*/ 	.byte	0x04, 0x17
        /*003a*/ 	.short	(.L_65 - .L_64)
.L_64:
        /*003c*/ 	.word	0x00000000
        /*0040*/ 	.short	0x0001
        /*0042*/ 	.short	0x0008
        /*0044*/ 	.byte	0x00, 0xf5, 0x21, 0x00


	//----- nvinfo : EIATTR_KPARAM_INFO
	.align		4
.L_65:
        /*0048*/ 	.byte	0x04, 0x17
        /*004a*/ 	.short	(.L_67 - .L_66)
.L_66:
        /*004c*/ 	.word	0x00000000
        /*0050*/ 	.short	0x0000
        /*0052*/ 	.short	0x0000
        /*0054*/ 	.byte	0x00, 0xf5, 0x21, 0x00


	//----- nvinfo : EIATTR_SPARSE_MMA_MASK
	.align		4
.L_67:
        /*0058*/ 	.byte	0x03, 0x50
        /*005a*/ 	.short	0x0000


	//----- nvinfo : EIATTR_MAXREG_COUNT
	.align		4
        /*005c*/ 	.byte	0x03, 0x1b
        /*005e*/ 	.short	0x00ff


	//----- nvinfo : EIATTR_MERCURY_ISA_VERSION
	.align		4
        /*0060*/ 	.byte	0x03, 0x5f
        /*0062*/ 	.short	0x0101


	//----- nvinfo : EIATTR_VRC_CTA_INIT_COUNT
	.align		4
        /*0064*/ 	.byte	0x02, 0x4a
	.zero		1
	.zero		1


	//----- nvinfo : EIATTR_EXIT_INSTR_OFFSETS
	.align		4
        /*0068*/ 	.byte	0x04, 0x1c
        /*006a*/ 	.short	(.L_69 - .L_68)


	//   ....[0]....
.L_68:
        /*006c*/ 	.word	0x00000030


	//   ....[1]....
        /*0070*/ 	.word	0x00001360


	//----- nvinfo : EIATTR_CBANK_PARAM_SIZE
	.align		4
.L_69:
        /*0074*/ 	.byte	0x03, 0x19
        /*0076*/ 	.short	0x0028


	//----- nvinfo : EIATTR_PARAM_CBANK
	.align		4
        /*0078*/ 	.byte	0x04, 0x0a
        /*007a*/ 	.short	(.L_71 - .L_70)
	.align		4
.L_70:
        /*007c*/ 	.word	index@(.nv.constant0._Z14viterbi_kernelPfPhS_PyPi)
        /*0080*/ 	.short	0x0380
        /*0082*/ 	.short	0x0028


	//----- nvinfo : EIATTR_SW_WAR
	.align		4
.L_71:
        /*0084*/ 	.byte	0x04, 0x36
        /*0086*/ 	.short	(.L_73 - .L_72)
.L_72:
        /*0088*/ 	.word	0x00000008
.L_73:


//--------------------- .nv.info._Z19deinterleave_kernelPfS_ --------------------------
	.section	.nv.info._Z19deinterleave_kernelPfS_,"",@"SHT_CUDA_INFO"
	.sectionflags	@""
	.align	4


	//----- nvinfo : EIATTR_CUDA_API_VERSION
	.align		4
        /*0000*/ 	.byte	0x04, 0x37
        /*0002*/ 	.short	(.L_75 - .L_74)
.L_74:
        /*0004*/ 	.word	0x00000082


	//----- nvinfo : EIATTR_KPARAM_INFO
	.align		4
.L_75:
        /*0008*/ 	.byte	0x04, 0x17
        /*000a*/ 	.short	(.L_77 - .L_76)
.L_76:
        /*000c*/ 	.word	0x00000000
        /*0010*/ 	.short	0x0001
        /*0012*/ 	.short	0x0008
        /*0014*/ 	.byte	0x00, 0xf5, 0x21, 0x00


	//----- nvinfo : EIATTR_KPARAM_INFO
	.align		4
.L_77:
        /*0018*/ 	.byte	0x04, 0x17
        /*001a*/ 	.short	(.L_79 - .L_78)
.L_78:
        /*001c*/ 	.word	0x00000000
        /*0020*/ 	.short	0x0000
        /*0022*/ 	.short	0x0000
        /*0024*/ 	.byte	0x00, 0xf5, 0x21, 0x00


	//----- nvinfo : EIATTR_SPARSE_MMA_MASK
	.align		4
.L_79:
        /*0028*/ 	.byte	0x03, 0x50
        /*002a*/ 	.short	0x0000


	//----- nvinfo : EIATTR_MAXREG_COUNT
	.align		4
        /*002c*/ 	.byte	0x03, 0x1b
        /*002e*/ 	.short	0x00ff


	//----- nvinfo : EIATTR_NUM_BARRIERS
	.align		4
        /*0030*/ 	.byte	0x02, 0x4c
        /*0032*/ 	.byte	0x01
	.zero		1


	//----- nvinfo : EIATTR_MERCURY_ISA_VERSION
	.align		4
        /*0034*/ 	.byte	0x03, 0x5f
        /*0036*/ 	.short	0x0101


	//----- nvinfo : EIATTR_VRC_CTA_INIT_COUNT
	.align		4
        /*0038*/ 	.byte	0x02, 0x4a
	.zero		1
	.zero		1


	//----- nvinfo : EIATTR_EXIT_INSTR_OFFSETS
	.align		4
        /*003c*/ 	.byte	0x04, 0x1c
        /*003e*/ 	.short	(.L_81 - .L_80)


	//   ....[0]....
.L_80:
        /*0040*/ 	.word	0x00000260


	//   ....[1]....
        /*0044*/ 	.word	0x00000360


	//----- nvinfo : EIATTR_CRS_STACK_SIZE
	.align		4
.L_81:
        /*0048*/ 	.byte	0x04, 0x1e
        /*004a*/ 	.short	(.L_83 - .L_82)
.L_82:
        /*004c*/ 	.word	0x00000000


	//----- nvinfo : EIATTR_CBANK_PARAM_SIZE
	.align		4
.L_83:
        /*0050*/ 	.byte	0x03, 0x19
        /*0052*/ 	.short	0x0010


	//----- nvinfo : EIATTR_PARAM_CBANK
	.align		4
        /*0054*/ 	.byte	0x04, 0x0a
        /*0056*/ 	.short	(.L_85 - .L_84)
	.align		4
.L_84:
        /*0058*/ 	.word	index@(.nv.constant0._Z19deinterleave_kernelPfS_)
        /*005c*/ 	.short	0x0380
        /*005e*/ 	.short	0x0010


	//----- nvinfo : EIATTR_SW_WAR
	.align		4
.L_85:
        /*0060*/ 	.byte	0x04, 0x36
        /*0062*/ 	.short	(.L_87 - .L_86)
.L_86:
        /*0064*/ 	.word	0x00000008
.L_87:


//--------------------- .nv.callgraph             --------------------------
	.section	.nv.callgraph,"",@"SHT_CUDA_CALLGRAPH"
	.align	4
	.sectionentsize	8
	.align		4
        /*0000*/ 	.word	0x00000000
	.align		4
        /*0004*/ 	.word	0xffffffff
	.align		4
        /*0008*/ 	.word	0x00000000
	.align		4
        /*000c*/ 	.word	0xfffffffe
	.align		4
        /*0010*/ 	.word	0x00000000
	.align		4
        /*0014*/ 	.word	0xfffffffd
	.align		4
        /*0018*/ 	.word	0x00000000
	.align		4
        /*001c*/ 	.word	0xfffffffc


//--------------------- .text._Z17interleave_kernelPhS_ --------------------------
	.section	.text._Z17interleave_kernelPhS_,"ax",@progbits
	.align	128
        .global         _Z17interleave_kernelPhS_
        .type           _Z17interleave_kernelPhS_,@function
        .size           _Z17interleave_kernelPhS_,(.L_x_15 - _Z17interleave_kernelPhS_)
        .other          _Z17interleave_kernelPhS_,@"STO_CUDA_ENTRY STV_DEFAULT"
_Z17interleave_kernelPhS_:
.text._Z17interleave_kernelPhS_:
[----:B------:R-:W-:Y:S01]  /*0000*/  LDC R1, c[0x0][0x37c] ;  /* 0x0000df00ff017b82 */ /* 0x000fe20000000800 */
[----:B------:R-:W0:Y:S01]  /*0010*/  S2R R2, SR_CTAID.X ;  /* 0x0000000000027919 */ /* 0x000e220000002500 */
[----:B------:R-:W0:Y:S01]  /*0020*/  LDCU UR4, c[0x0][0x360] ;  /* 0x00006c00ff0477ac */ /* 0x000e220008000800 */
[----:B------:R-:W0:Y:S02]  /*0030*/  S2R R3, SR_TID.X ;  /* 0x0000000000037919 */ /* 0x000e240000002100 */
[----:B0-----:R-:W-:-:S05]  /*0040*/  IMAD R2, R2, UR4, R3 ;  /* 0x0000000402027c24 */ /* 0x001fca000f8e0203 */
[----:B------:R-:W-:-:S13]  /*0050*/  ISETP.GT.AND P0, PT, R2, 0x26d0, PT ;  /* 0x000026d00200780c */ /* 0x000fda0003f04270 */
[----:B------:R-:W-:Y:S05]  /*0060*/  @P0 EXIT ;  /* 0x000000000000094d */ /* 0x000fea0003800000 */
[C---:B------:R-:W-:Y:S01]  /*0070*/  ISETP.GT.AND P0, PT, R2.reuse, 0xcef, PT ;  /* 0x00000cef0200780c */ /* 0x040fe20003f04270 */
[----:B------:R-:W-:Y:S01]  /*0080*/  IMAD.HI R3, R2, 0x27932b49, RZ ;  /* 0x27932b4902037827 */ /* 0x000fe200078e02ff */
[----:B------:R-:W0:Y:S01]  /*0090*/  LDCU.64 UR6, c[0x0][0x358] ;  /* 0x00006b00ff0677ac */ /* 0x000e220008000a00 */
[----:B------:R-:W-:Y:S03]  /*00a0*/  BSSY.RECONVERGENT B0, `(.L_x_0) ;  /* 0x000008a000007945 */ /* 0x000fe60003800200 */
[----:B------:R-:W-:-:S04]  /*00b0*/  SHF.R.U32.HI R0, RZ, 0x1f, R3 ;  /* 0x0000001fff007819 */ /* 0x000fc80000011603 */
[----:B------:R-:W-:-:S05]  /*00c0*/  LEA.HI.SX32 R3, R3, R0, 0x19 ;  /* 0x0000000003037211 */ /* 0x000fca00078fcaff */
[----:B------:R-:W-:Y:S01]  /*00d0*/  IMAD R0, R3, -0x33c, R2 ;  /* 0xfffffcc403007824 */ /* 0x000fe200078e0202 */
[----:B------:R-:W-:Y:S06]  /*00e0*/  @P0 BRA `(.L_x_1) ;  /* 0x0000000000c80947 */ /* 0x000fec0003800000 */
[C---:B------:R-:W-:Y:S01]  /*00f0*/  ISETP.GT.AND P1, PT, R0.reuse, 0xcf, PT ;  /* 0x000000cf0000780c */ /* 0x040fe20003f24270 */
[----:B------:R-:W-:Y:S01]  /*0100*/  IMAD.MOV.U32 R6, RZ, RZ, -0x2 ;  /* 0xfffffffeff067424 */ /* 0x000fe200078e00ff */
[C---:B------:R-:W-:Y:S02]  /*0110*/  ISETP.GT.AND P0, PT, R0.reuse, 0x8b, PT ;  /* 0x0000008b0000780c */ /* 0x040fe40003f04270 */
[C---:B------:R-:W-:Y:S02]  /*0120*/  ISETP.GT.AND P3, PT, R0.reuse, 0x15b, PT ;  /* 0x0000015b0000780c */ /* 0x040fe40003f64270 */
[----:B------:R-:W-:Y:S02]  /*0130*/  PRMT R2, R0, 0x9910, RZ ;  /* 0x0000991000027816 */ /* 0x000fe400000000ff */
[----:B------:R-:W-:Y:S02]  /*0140*/  SEL R4, RZ, 0xffffffff, !P1 ;  /* 0xffffffffff047807 */ /* 0x000fe40004800000 */
[----:B------:R-:W-:-:S02]  /*0150*/  SHF.R.S32.HI R2, RZ, 0xf, R2 ;  /* 0x0000000fff027819 */ /* 0x000fc40000011402 */
[C---:B------:R-:W-:Y:S01]  /*0160*/  ISETP.GT.AND P4, PT, R0.reuse, 0x19f, PT ;  /* 0x0000019f0000780c */ /* 0x040fe20003f84270 */
[----:B------:R-:W-:Y:S01]  /*0170*/  @!P1 IMAD.MOV R6, RZ, RZ, -0x1 ;  /* 0xffffffffff069424 */ /* 0x000fe200078e02ff */
[----:B------:R-:W-:Y:S01]  /*0180*/  ISETP.GT.AND P2, PT, R0, 0x113, PT ;  /* 0x000001130000780c */ /* 0x000fe20003f44270 */
[----:B------:R-:W-:Y:S01]  /*0190*/  @!P0 IMAD.MOV R6, RZ, RZ, R4 ;  /* 0x000000ffff068224 */ /* 0x000fe200078e0204 */
[----:B------:R-:W-:Y:S02]  /*01a0*/  LOP3.LUT R5, R2, 0xffff, RZ, 0xc0, !PT ;  /* 0x0000ffff02057812 */ /* 0x000fe400078ec0ff */
[----:B------:R-:W-:Y:S01]  /*01b0*/  ISETP.GT.AND P1, PT, R0, 0x47, PT ;  /* 0x000000470000780c */ /* 0x000fe20003f24270 */
[----:B------:R-:W-:Y:S01]  /*01c0*/  VIADD R4, R6, 0xffffffff ;  /* 0xffffffff06047836 */ /* 0x000fe20000000000 */
[----:B------:R-:W-:Y:S01]  /*01d0*/  LEA.HI R2, R5, R0, RZ, 0x12 ;  /* 0x0000000005027211 */ /* 0x000fe200078f90ff */
[----:B------:R-:W-:Y:S01]  /*01e0*/  @!P3 IMAD.MOV R4, RZ, RZ, R6 ;  /* 0x000000ffff04b224 */ /* 0x000fe200078e0206 */
[----:B------:R-:W-:Y:S01]  /*01f0*/  ISETP.GT.AND P0, PT, R0, 0x227, PT ;  /* 0x000002270000780c */ /* 0x000fe20003f04270 */
[----:B------:R-:W-:Y:S01]  /*0200*/  IMAD.MOV.U32 R5, RZ, RZ, 0x2 ;  /* 0x00000002ff057424 */ /* 0x000fe200078e00ff */
[----:B------:R-:W-:Y:S01]  /*0210*/  LOP3.LUT R2, R2, 0xffff, RZ, 0xc0, !PT ;  /* 0x0000ffff02027812 */ /* 0x000fe200078ec0ff */
[----:B------:R-:W-:-:S02]  /*0220*/  VIADD R6, R4, 0xffffffff ;  /* 0xffffffff04067836 */ /* 0x000fc40000000000 */
[----:B------:R-:W-:Y:S01]  /*0230*/  @!P4 IMAD.MOV R6, RZ, RZ, R4 ;  /* 0x000000ffff06c224 */ /* 0x000fe200078e0204 */
[----:B------:R-:W-:Y:S02]  /*0240*/  @!P2 IADD3 R5, PT, PT, RZ, 0x1, RZ ;  /* 0x00000001ff05a810 */ /* 0x000fe40007ffe0ff */
[----:B------:R-:W-:Y:S01]  /*0250*/  SEL R4, RZ, 0x1, !P2 ;  /* 0x00000001ff047807 */ /* 0x000fe20005000000 */
[----:B------:R-:W-:Y:S01]  /*0260*/  VIADD R8, R6, 0xffffffff ;  /* 0xffffffff06087836 */ /* 0x000fe20000000000 */
[----:B------:R-:W-:Y:S02]  /*0270*/  SHF.R.U32.HI R2, RZ, 0x2, R2 ;  /* 0x00000002ff027819 */ /* 0x000fe40000011602 */
[----:B------:R-:W-:Y:S01]  /*0280*/  ISETP.GT.AND P2, PT, R0, 0x1e3, PT ;  /* 0x000001e30000780c */ /* 0x000fe20003f44270 */
[----:B------:R-:W-:Y:S01]  /*0290*/  @!P1 IMAD.MOV R5, RZ, RZ, R4 ;  /* 0x000000ffff059224 */ /* 0x000fe200078e0204 */
[----:B------:R-:W-:Y:S01]  /*02a0*/  PRMT R2, R2, 0x9910, RZ ;  /* 0x0000991002027816 */ /* 0x000fe200000000ff */
[----:B------:R-:W-:Y:S01]  /*02b0*/  @!P0 IMAD.MOV R8, RZ, RZ, R6 ;  /* 0x000000ffff088224 */ /* 0x000fe200078e0206 */
[C---:B------:R-:W-:Y:S01]  /*02c0*/  ISETP.GT.AND P1, PT, R0.reuse, 0x26f, PT ;  /* 0x0000026f0000780c */ /* 0x040fe20003f24270 */
[----:B------:R-:W-:Y:S01]  /*02d0*/  VIADD R7, R5, 0x1 ;  /* 0x0000000105077836 */ /* 0x000fe20000000000 */
[----:B------:R-:W-:Y:S01]  /*02e0*/  ISETP.GT.AND P0, PT, R0, 0x2b3, PT ;  /* 0x000002b30000780c */ /* 0x000fe20003f04270 */
[----:B------:R-:W-:-:S02]  /*02f0*/  IMAD R2, R2, 0x68, RZ ;  /* 0x0000006802027824 */ /* 0x000fc400078e02ff */
[----:B------:R-:W-:Y:S02]  /*0300*/  IMAD.SHL.U32 R4, R0, 0x2, RZ ;  /* 0x0000000200047824 */ /* 0x000fe400078e00ff */
[----:B------:R-:W-:Y:S01]  /*0310*/  VIADD R9, R8, 0xffffffff ;  /* 0xffffffff08097836 */ /* 0x000fe20000000000 */
[----:B------:R-:W-:Y:S01]  /*0320*/  PRMT R6, R2, 0x9910, RZ ;  /* 0x0000991002067816 */ /* 0x000fe200000000ff */
[----:B------:R-:W-:Y:S01]  /*0330*/  @!P2 IMAD.MOV R7, RZ, RZ, R5 ;  /* 0x000000ffff07a224 */ /* 0x000fe200078e0205 */
[----:B------:R-:W-:Y:S01]  /*0340*/  ISETP.GT.AND P2, PT, R0, 0x2f7, PT ;  /* 0x000002f70000780c */ /* 0x000fe20003f44270 */
[----:B------:R-:W-:Y:S02]  /*0350*/  IMAD R5, R3, 0x8, -R4 ;  /* 0x0000000803057824 */ /* 0x000fe400078e0a04 */
[----:B------:R-:W-:Y:S01]  /*0360*/  IMAD.MOV.U32 R4, RZ, RZ, R6 ;  /* 0x000000ffff047224 */ /* 0x000fe200078e0006 */
[----:B------:R-:W-:Y:S01]  /*0370*/  IADD3 R2, PT, PT, R7, 0x1, RZ ;  /* 0x0000000107027810 */ /* 0x000fe20007ffe0ff */
[----:B------:R-:W-:-:S02]  /*0380*/  @!P1 IMAD.MOV R9, RZ, RZ, R8 ;  /* 0x000000ffff099224 */ /* 0x000fc400078e0208 */
[----:B------:R-:W-:Y:S02]  /*0390*/  @!P0 IMAD.MOV R2, RZ, RZ, R7 ;  /* 0x000000ffff028224 */ /* 0x000fe400078e0207 */
[----:B------:R-:W-:Y:S02]  /*03a0*/  IMAD.IADD R5, R4, 0x1, R5 ;  /* 0x0000000104057824 */ /* 0x000fe400078e0205 */
[----:B------:R-:W-:Y:S02]  /*03b0*/  VIADD R7, R9, 0xffffffff ;  /* 0xffffffff09077836 */ /* 0x000fe40000000000 */
[----:B------:R-:W-:Y:S02]  /*03c0*/  @!P2 IMAD.MOV R7, RZ, RZ, R9 ;  /* 0x000000ffff07a224 */ /* 0x000fe400078e0209 */
[----:B------:R-:W-:-:S05]  /*03d0*/  IMAD R2, R2, 0x40, R5 ;  /* 0x0000004002027824 */ /* 0x000fca00078e0205 */
[----:B------:R-:W-:-:S05]  /*03e0*/  LEA R2, R7, R2, 0x5 ;  /* 0x0000000207027211 */ /* 0x000fca00078e28ff */
[----:B------:R-:W-:Y:S01]  /*03f0*/  VIADD R4, R2, 0x6 ;  /* 0x0000000602047836 */ /* 0x000fe20000000000 */
[----:B------:R-:W-:Y:S06]  /*0400*/  BRA `(.L_x_2) ;  /* 0x00000004004c7947 */ /* 0x000fec0003800000 */
.L_x_1:
[----:B------:R-:W-:-:S13]  /*0410*/  ISETP.GT.U32.AND P0, PT, R2, 0x19df, PT ;  /* 0x000019df0200780c */ /* 0x000fda0003f04070 */
[----:B------:R-:W-:Y:S05]  /*0420*/  @P0 BRA `(.L_x_3) ;  /* 0x0000000000a40947 */ /* 0x000fea0003800000 */
[C---:B------:R-:W-:Y:S01]  /*0430*/  ISETP.GT.AND P0, PT, R0.reuse, 0xcf, PT ;  /* 0x000000cf0000780c */ /* 0x040fe20003f04270 */
[----:B------:R-:W-:Y:S01]  /*0440*/  IMAD.MOV.U32 R2, RZ, RZ, -0x2 ;  /* 0xfffffffeff027424 */ /* 0x000fe200078e00ff */
[C---:B------:R-:W-:Y:S02]  /*0450*/  ISETP.GT.AND P1, PT, R0.reuse, 0x47, PT ;  /* 0x000000470000780c */ /* 0x040fe40003f24270 */
[C---:B------:R-:W-:Y:S02]  /*0460*/  ISETP.GT.AND P3, PT, R0.reuse, 0x113, PT ;  /* 0x000001130000780c */ /* 0x040fe40003f64270 */
[----:B------:R-:W-:Y:S02]  /*0470*/  SEL R4, RZ, 0xffffffff, !P0 ;  /* 0xffffffffff047807 */ /* 0x000fe40004000000 */
[C---:B------:R-:W-:Y:S02]  /*0480*/  ISETP.GT.AND P2, PT, R0.reuse, 0x19f, PT ;  /* 0x0000019f0000780c */ /* 0x040fe40003f44270 */
[----:B------:R-:W-:-:S03]  /*0490*/  ISETP.GT.AND P4, PT, R0, 0x227, PT ;  /* 0x000002270000780c */ /* 0x000fc60003f84270 */
[----:B------:R-:W-:Y:S01]  /*04a0*/  @!P0 IMAD.MOV R2, RZ, RZ, -0x1 ;  /* 0xffffffffff028424 */ /* 0x000fe200078e02ff */
[C---:B------:R-:W-:Y:S01]  /*04b0*/  ISETP.GT.AND P0, PT, R0.reuse, 0x15b, PT ;  /* 0x0000015b0000780c */ /* 0x040fe20003f04270 */
[----:B------:R-:W-:Y:S01]  /*04c0*/  @!P1 IMAD.MOV R2, RZ, RZ, R4 ;  /* 0x000000ffff029224 */ /* 0x000fe200078e0204 */
[----:B------:R-:W-:Y:S01]  /*04d0*/  ISETP.GT.AND P1, PT, R0, 0x8b, PT ;  /* 0x0000008b0000780c */ /* 0x000fe20003f24270 */
[----:B------:R-:W-:Y:S02]  /*04e0*/  IMAD.MOV.U32 R4, RZ, RZ, 0x2 ;  /* 0x00000002ff047424 */ /* 0x000fe400078e00ff */
[----:B------:R-:W-:Y:S02]  /*04f0*/  VIADD R5, R2, 0xffffffff ;  /* 0xffffffff02057836 */ /* 0x000fe40000000000 */
[----:B------:R-:W-:Y:S01]  /*0500*/  @!P3 IMAD.MOV R5, RZ, RZ, R2 ;  /* 0x000000ffff05b224 */ /* 0x000fe200078e0202 */
[----:B------:R-:W-:Y:S02]  /*0510*/  SEL R2, RZ, 0x1, !P0 ;  /* 0x00000001ff027807 */ /* 0x000fe40004000000 */
[----:B------:R-:W-:Y:S01]  /*0520*/  ISETP.GT.AND P3, PT, R0, 0x1e3, PT ;  /* 0x000001e30000780c */ /* 0x000fe20003f64270 */
[----:B------:R-:W-:-:S02]  /*0530*/  VIADD R7, R5, 0xffffffff ;  /* 0xffffffff05077836 */ /* 0x000fc40000000000 */
[----:B------:R-:W-:Y:S01]  /*0540*/  @!P0 IADD3 R4, PT, PT, RZ, 0x1, RZ ;  /* 0x00000001ff048810 */ /* 0x000fe20007ffe0ff */
[----:B------:R-:W-:Y:S01]  /*0550*/  @!P2 IMAD.MOV R7, RZ, RZ, R5 ;  /* 0x000000ffff07a224 */ /* 0x000fe200078e0205 */
[C---:B------:R-:W-:Y:S01]  /*0560*/  ISETP.GT.AND P0, PT, R0.reuse, 0x2f7, PT ;  /* 0x000002f70000780c */ /* 0x040fe20003f04270 */
[----:B------:R-:W-:Y:S01]  /*0570*/  @!P1 IMAD.MOV R4, RZ, RZ, R2 ;  /* 0x000000ffff049224 */ /* 0x000fe200078e0202 */
[C---:B------:R-:W-:Y:S01]  /*0580*/  ISETP.GT.AND P1, PT, R0.reuse, 0x26f, PT ;  /* 0x0000026f0000780c */ /* 0x040fe20003f24270 */
[----:B------:R-:W-:Y:S01]  /*0590*/  VIADD R8, R7, 0xffffffff ;  /* 0xffffffff07087836 */ /* 0x000fe20000000000 */
[----:B------:R-:W-:Y:S01]  /*05a0*/  ISETP.GT.AND P2, PT, R0, 0x2b3, PT ;  /* 0x000002b30000780c */ /* 0x000fe20003f44270 */
[----:B------:R-:W-:Y:S01]  /*05b0*/  VIADD R6, R4, 0x1 ;  /* 0x0000000104067836 */ /* 0x000fe20000000000 */
[----:B------:R-:W-:Y:S01]  /*05c0*/  SHF.R.U32.HI R2, RZ, 0x2, R0 ;  /* 0x00000002ff027819 */ /* 0x000fe20000011600 */
[----:B------:R-:W-:Y:S01]  /*05d0*/  @!P4 IMAD.MOV R6, RZ, RZ, R4 ;  /* 0x000000ffff06c224 */ /* 0x000fe200078e0204 */
[----:B------:R-:W-:Y:S01]  /*05e0*/  SHF.L.U32 R4, R0, 0x1, RZ ;  /* 0x0000000100047819 */ /* 0x000fe200000006ff */
[----:B------:R-:W-:-:S04]  /*05f0*/  @!P3 IMAD.MOV R8, RZ, RZ, R7 ;  /* 0x000000ffff08b224 */ /* 0x000fc800078e0207 */
[----:B------:R-:W-:Y:S02]  /*0600*/  IMAD R5, R3, 0x8, -R4 ;  /* 0x0000000803057824 */ /* 0x000fe400078e0a04 */
[----:B------:R-:W-:Y:S02]  /*0610*/  VIADD R9, R8, 0xffffffff ;  /* 0xffffffff08097836 */ /* 0x000fe40000000000 */
[----:B------:R-:W-:Y:S02]  /*0620*/  @!P1 IMAD.MOV R9, RZ, RZ, R8 ;  /* 0x000000ffff099224 */ /* 0x000fe400078e0208 */
[----:B------:R-:W-:Y:S02]  /*0630*/  VIADD R4, R6, 0x1 ;  /* 0x0000000106047836 */ /* 0x000fe40000000000 */
[----:B------:R-:W-:Y:S02]  /*0640*/  IMAD R5, R2, 0x68, R5 ;  /* 0x0000006802057824 */ /* 0x000fe400078e0205 */
[----:B------:R-:W-:-:S02]  /*0650*/  @!P0 IMAD.MOV R4, RZ, RZ, R6 ;  /* 0x000000ffff048224 */ /* 0x000fc400078e0206 */
[C---:B------:R-:W-:Y:S01]  /*0660*/  VIADD R7, R9.reuse, 0xffffffff ;  /* 0xffffffff09077836 */ /* 0x040fe20000000000 */
[----:B------:R-:W-:Y:S01]  /*0670*/  @!P2 IADD3 R7, PT, PT, R9, RZ, RZ ;  /* 0x000000ff0907a210 */ /* 0x000fe20007ffe0ff */
[----:B------:R-:W-:-:S04]  /*0680*/  IMAD R4, R4, 0x40, R5 ;  /* 0x0000004004047824 */ /* 0x000fc800078e0205 */
[----:B------:R-:W-:-:S04]  /*0690*/  IMAD R4, R7, 0x20, R4 ;  /* 0x0000002007047824 */ /* 0x000fc800078e0204 */
[----:B------:R-:W-:Y:S01]  /*06a0*/  VIADD R4, R4, 0x6 ;  /* 0x0000000604047836 */ /* 0x000fe20000000000 */
[----:B------:R-:W-:Y:S06]  /*06b0*/  BRA `(.L_x_2) ;  /* 0x0000000000a07947 */ /* 0x000fec0003800000 */
.L_x_3:
[C---:B------:R-:W-:Y:S01]  /*06c0*/  ISETP.GT.AND P1, PT, R0.reuse, 0x8b, PT ;  /* 0x0000008b0000780c */ /* 0x040fe20003f24270 */
[----:B------:R-:W-:Y:S01]  /*06d0*/  IMAD.MOV.U32 R4, RZ, RZ, -0x2 ;  /* 0xfffffffeff047424 */ /* 0x000fe200078e00ff */
[C---:B------:R-:W-:Y:S01]  /*06e0*/  ISETP.GT.AND P0, PT, R0.reuse, 0x47, PT ;  /* 0x000000470000780c */ /* 0x040fe20003f04270 */
[----:B------:R-:W-:Y:S01]  /*06f0*/  IMAD.MOV.U32 R6, RZ, RZ, 0x2 ;  /* 0x00000002ff067424 */ /* 0x000fe200078e00ff */
[C---:B------:R-:W-:Y:S02]  /*0700*/  ISETP.GT.AND P2, PT, R0.reuse, 0x113, PT ;  /* 0x000001130000780c */ /* 0x040fe40003f44270 */
[----:B------:R-:W-:Y:S02]  /*0710*/  SEL R2, RZ, 0xffffffff, !P1 ;  /* 0xffffffffff027807 */ /* 0x000fe40004800000 */
[----:B------:R-:W-:-:S05]  /*0720*/  ISETP.GT.AND P3, PT, R0, 0x1e3, PT ;  /* 0x000001e30000780c */ /* 0x000fca0003f64270 */
[----:B------:R-:W-:Y:S01]  /*0730*/  @!P1 IMAD.MOV R4, RZ, RZ, -0x1 ;  /* 0xffffffffff049424 */ /* 0x000fe200078e02ff */
[C---:B------:R-:W-:Y:S01]  /*0740*/  ISETP.GT.AND P1, PT, R0.reuse, 0x15b, PT ;  /* 0x0000015b0000780c */ /* 0x040fe20003f24270 */
[----:B------:R-:W-:Y:S01]  /*0750*/  @!P0 IMAD.MOV R4, RZ, RZ, R2 ;  /* 0x000000ffff048224 */ /* 0x000fe200078e0202 */
[----:B------:R-:W-:-:S03]  /*0760*/  ISETP.GT.AND P0, PT, R0, 0x19f, PT ;  /* 0x0000019f0000780c */ /* 0x000fc60003f04270 */
[----:B------:R-:W-:Y:S02]  /*0770*/  VIADD R2, R4, 0xffffffff ;  /* 0xffffffff04027836 */ /* 0x000fe40000000000 */
[----:B------:R-:W-:Y:S01]  /*0780*/  @!P2 IMAD.MOV R2, RZ, RZ, R4 ;  /* 0x000000ffff02a224 */ /* 0x000fe200078e0204 */
[----:B------:R-:W-:-:S04]  /*0790*/  ISETP.GT.AND P2, PT, R0, 0x227, PT ;  /* 0x000002270000780c */ /* 0x000fc80003f44270 */
[----:B------:R-:W-:Y:S01]  /*07a0*/  IADD3 R4, PT, PT, R2, -0x1, RZ ;  /* 0xffffffff02047810 */ /* 0x000fe20007ffe0ff */
[----:B------:R-:W-:Y:S01]  /*07b0*/  @!P1 IMAD.MOV R4, RZ, RZ, R2 ;  /* 0x000000ffff049224 */ /* 0x000fe200078e0202 */
[----:B------:R-:W-:Y:S01]  /*07c0*/  ISETP.GT.AND P1, PT, R0, 0xcf, PT ;  /* 0x000000cf0000780c */ /* 0x000fe20003f24270 */
[----:B------:R-:W-:Y:S01]  /*07d0*/  @!P0 IMAD.MOV R6, RZ, RZ, 0x1 ;  /* 0x00000001ff068424 */ /* 0x000fe200078e02ff */
[----:B------:R-:W-:Y:S01]  /*07e0*/  SEL R2, RZ, 0x1, !P0 ;  /* 0x00000001ff027807 */ /* 0x000fe20004000000 */
[----:B------:R-:W-:Y:S01]  /*07f0*/  VIADD R5, R4, 0xffffffff ;  /* 0xffffffff04057836 */ /* 0x000fe20000000000 */
[C---:B------:R-:W-:Y:S01]  /*0800*/  ISETP.GT.AND P0, PT, R0.reuse, 0x26f, PT ;  /* 0x0000026f0000780c */ /* 0x040fe20003f04270 */
[----:B------:R-:W-:Y:S01]  /*0810*/  @!P3 IMAD.MOV R5, RZ, RZ, R4 ;  /* 0x000000ffff05b224 */ /* 0x000fe200078e0204 */
[----:B------:R-:W-:Y:S02]  /*0820*/  ISETP.GT.AND P3, PT, R0, 0x2b3, PT ;  /* 0x000002b30000780c */ /* 0x000fe40003f64270 */
[----:B------:R-:W-:Y:S01]  /*0830*/  SHF.R.U32.HI R4, RZ, 0x2, R0 ;  /* 0x00000002ff047819 */ /* 0x000fe20000011600 */
[C---:B------:R-:W-:Y:S01]  /*0840*/  VIADD R7, R5.reuse, 0xffffffff ;  /* 0xffffffff05077836 */ /* 0x040fe20000000000 */
[----:B------:R-:W-:-:S03]  /*0850*/  @!P2 IADD3 R7, PT, PT, R5, RZ, RZ ;  /* 0x000000ff0507a210 */ /* 0x000fc60007ffe0ff */
[----:B------:R-:W-:Y:S01]  /*0860*/  @!P1 IMAD.MOV R6, RZ, RZ, R2 ;  /* 0x000000ffff069224 */ /* 0x000fe200078e0202 */
[C---:B------:R-:W-:Y:S01]  /*0870*/  ISETP.GT.AND P1, PT, R0.reuse, 0x2f7, PT ;  /* 0x000002f70000780c */ /* 0x040fe20003f24270 */
[----:B------:R-:W-:Y:S02]  /*0880*/  IMAD.SHL.U32 R2, R0, 0x2, RZ ;  /* 0x0000000200027824 */ /* 0x000fe400078e00ff */
[----:B------:R-:W-:Y:S02]  /*0890*/  VIADD R8, R7, 0xffffffff ;  /* 0xffffffff07087836 */ /* 0x000fe40000000000 */
[----:B------:R-:W-:Y:S02]  /*08a0*/  IMAD R5, R3, 0x8, -R2 ;  /* 0x0000000803057824 */ /* 0x000fe400078e0a02 */
[----:B------:R-:W-:Y:S02]  /*08b0*/  VIADD R2, R6, 0x1 ;  /* 0x0000000106027836 */ /* 0x000fe40000000000 */
[----:B------:R-:W-:-:S02]  /*08c0*/  @!P3 IMAD.MOV R8, RZ, RZ, R7 ;  /* 0x000000ffff08b224 */ /* 0x000fc400078e0207 */
[----:B------:R-:W-:Y:S02]  /*08d0*/  IMAD R7, R4, 0x68, R5 ;  /* 0x0000006804077824 */ /* 0x000fe400078e0205 */
[----:B------:R-:W-:Y:S02]  /*08e0*/  @!P0 IMAD.MOV R2, RZ, RZ, R6 ;  /* 0x000000ffff028224 */ /* 0x000fe400078e0206 */
[----:B------:R-:W-:Y:S02]  /*08f0*/  VIADD R5, R8, 0xffffffff ;  /* 0xffffffff08057836 */ /* 0x000fe40000000000 */
[----:B------:R-:W-:Y:S01]  /*0900*/  @!P1 IMAD.MOV R5, RZ, RZ, R8 ;  /* 0x000000ffff059224 */ /* 0x000fe200078e0208 */
[----:B------:R-:W-:-:S05]  /*0910*/  LEA R2, R2, R7, 0x6 ;  /* 0x0000000702027211 */ /* 0x000fca00078e30ff */
[----:B------:R-:W-:-:S04]  /*0920*/  IMAD R2, R5, 0x20, R2 ;  /* 0x0000002005027824 */ /* 0x000fc800078e0202 */
[----:B------:R-:W-:-:S07]  /*0930*/  VIADD R4, R2, 0x6 ;  /* 0x0000000602047836 */ /* 0x000fce0000000000 */
.L_x_2:
[----:B0-----:R-:W-:Y:S05]  /*0940*/  BSYNC.RECONVERGENT B0 ;  /* 0x0000000000007941 */ /* 0x001fea0003800200 */
.L_x_0:
[----:B------:R-:W0:Y:S01]  /*0950*/  LDCU.64 UR4, c[0x0][0x380] ;  /* 0x00007000ff0477ac */ /* 0x000e220008000a00 */
[----:B------:R-:W-:-:S05]  /*0960*/  IMAD R3, R3, 0x659, R0 ;  /* 0x0000065903037824 */ /* 0x000fca00078e0200 */
[----:B0-----:R-:W-:-:S04]  /*0970*/  IADD3 R2, P0, PT, R3, UR4, RZ ;  /* 0x0000000403027c10 */ /* 0x001fc8000ff1e0ff */
[----:B------:R-:W-:-:S05]  /*0980*/  LEA.HI.X.SX32 R3, R3, UR5, 0x1, P0 ;  /* 0x0000000503037c11 */ /* 0x000fca00080f0eff */
[----:B------:R-:W2:Y:S01]  /*0990*/  LDG.E.U8 R6, desc[UR6][R2.64] ;  /* 0x0000000602067981 */ /* 0x000ea2000c1e1100 */
[----:B------:R-:W0:Y:S01]  /*09a0*/  S2UR UR5, SR_CgaCtaId ;  /* 0x00000000000579c3 */ /* 0x000e220000008800 */
[--C-:B------:R-:W-:Y:S01]  /*09b0*/  SHF.R.S32.HI R5, RZ, 0x1, R4.reuse ;  /* 0x00000001ff057819 */ /* 0x100fe20000011404 */
[----:B------:R-:W-:Y:S01]  /*09c0*/  UMOV UR4, 0x400 ;  /* 0x0000040000047882 */ /* 0x000fe20000000000 */
[C---:B------:R-:W-:Y:S01]  /*09d0*/  ISETP.GT.AND P0, PT, R0.reuse, 0x31c, PT ;  /* 0x0000031c0000780c */ /* 0x040fe20003f04270 */
[----:B------:R-:W-:Y:S01]  /*09e0*/  BSSY.RECONVERGENT B0, `(.L_x_4) ;  /* 0x000000c000007945 */ /* 0x000fe20003800200 */
[----:B------:R-:W-:Y:S02]  /*09f0*/  SHF.R.U32.HI R4, RZ, 0x1, R4 ;  /* 0x00000001ff047819 */ /* 0x000fe40000011604 */
[----:B------:R-:W-:Y:S02]  /*0a00*/  LOP3.LUT R5, R5, 0xfffffffc, RZ, 0xc0, !PT ;  /* 0xfffffffc05057812 */ /* 0x000fe400078ec0ff */
[----:B------:R-:W-:-:S02]  /*0a10*/  LOP3.LUT R7, R0, 0x80000003, RZ, 0xc0, !PT ;  /* 0x8000000300077812 */ /* 0x000fc400078ec0ff */
[----:B------:R-:W-:Y:S02]  /*0a20*/  LOP3.LUT R9, R5, 0x3, R4, 0xf8, !PT ;  /* 0x0000000305097812 */ /* 0x000fe400078ef804 */
[----:B------:R-:W-:Y:S01]  /*0a30*/  ISETP.NE.AND P1, PT, R7, 0x3, PT ;  /* 0x000000030700780c */ /* 0x000fe20003f25270 */
[----:B0-----:R-:W-:-:S09]  /*0a40*/  ULEA UR4, UR5, UR4, 0x18 ;  /* 0x0000000405047291 */ /* 0x001fd2000f8ec0ff */
[----:B--2---:R0:W-:Y:S01]  /*0a50*/  STS.U8 [R9+UR4], R6 ;  /* 0x0000000609007988 */ /* 0x0041e20008000004 */
[----:B------:R-:W-:Y:S06]  /*0a60*/  BAR.SYNC.DEFER_BLOCKING 0x0 ;  /* 0x0000000000007b1d */ /* 0x000fec0000010000 */
[----:B------:R-:W-:Y:S05]  /*0a70*/  @P0 BRA `(.L_x_5) ;  /* 0x0000000000080947 */ /* 0x000fea0003800000 */
[----:B------:R-:W2:Y:S04]  /*0a80*/  LDG.E.U8 R5, desc[UR6][R2.64+0x33c] ;  /* 0x00033c0602057981 */ /* 0x000ea8000c1e1100 */
[----:B--2---:R1:W-:Y:S02]  /*0a90*/  STG.E.U8 desc[UR6][R2.64], R5 ;  /* 0x0000000502007986 */ /* 0x0043e4000c101106 */
.L_x_5:
[----:B------:R-:W-:Y:S05]  /*0aa0*/  BSYNC.RECONVERGENT B0 ;  /* 0x0000000000007941 */ /* 0x000fea0003800200 */
.L_x_4:
[----:B------:R-:W-:Y:S05]  /*0ab0*/  @P1 EXIT ;  /* 0x000000000000194d */ /* 0x000fea0003800000 */
[----:B-1----:R-:W1:Y:S01]  /*0ac0*/  LDS.U8 R2, [R9+UR4+0x2] ;  /* 0x0000020409027984 */ /* 0x002e620008000000 */
[----:B------:R-:W2:Y:S01]  /*0ad0*/  LDCU.64 UR8, c[0x0][0x388] ;  /* 0x00007100ff0877ac */ /* 0x000ea20008000a00 */
[----:B0-----:R-:W-:Y:S02]  /*0ae0*/  LEA.HI R6, R9, R9, RZ, 0x2 ;  /* 0x0000000909067211 */ /* 0x001fe400078f10ff */
[----:B------:R-:W0:Y:S02]  /*0af0*/  LDS.U8 R4, [R9+UR4+0x1] ;  /* 0x0000010409047984 */ /* 0x000e240008000000 */
[----:B------:R-:W-:Y:S02]  /*0b00*/  SHF.R.S32.HI R7, RZ, 0x2, R6 ;  /* 0x00000002ff077819 */ /* 0x000fe40000011406 */
[----:B------:R-:W3:Y:S04]  /*0b10*/  LDS.U8 R0, [R9+UR4+0x3] ;  /* 0x0000030409007984 */ /* 0x000ee80008000000 */
[----:B------:R-:W4:Y:S01]  /*0b20*/  LDS.U8 R5, [R9+UR4] ;  /* 0x0000000409057984 */ /* 0x000f220008000000 */
[----:B-1----:R-:W-:-:S02]  /*0b30*/  IMAD.SHL.U32 R2, R2, 0x10, RZ ;  /* 0x0000001002027824 */ /* 0x002fc400078e00ff */
[----:B0-----:R-:W-:-:S03]  /*0b40*/  IMAD.SHL.U32 R4, R4, 0x4, RZ ;  /* 0x0000000404047824 */ /* 0x001fc600078e00ff */
[----:B------:R-:W-:Y:S02]  /*0b50*/  LOP3.LUT R3, R2, 0x30, RZ, 0xc0, !PT ;  /* 0x0000003002037812 */ /* 0x000fe400078ec0ff */
[----:B--2---:R-:W-:-:S03]  /*0b60*/  IADD3 R2, P0, PT, R7, UR8, RZ ;  /* 0x0000000807027c10 */ /* 0x004fc6000ff1e0ff */
[----:B---3--:R-:W-:Y:S01]  /*0b70*/  IMAD R0, R0, 0x40, R3 ;  /* 0x0000004000007824 */ /* 0x008fe200078e0203 */
[----:B------:R-:W-:Y:S02]  /*0b80*/  LEA.HI.X.SX32 R3, R7, UR9, 0x1, P0 ;  /* 0x0000000907037c11 */ /* 0x000fe400080f0eff */
[----:B----4-:R-:W-:Y:S02]  /*0b90*/  LOP3.LUT R6, R5, 0x3, RZ, 0xc0, !PT ;  /* 0x0000000305067812 */ /* 0x010fe400078ec0ff */
[----:B------:R-:W-:-:S04]  /*0ba0*/  LOP3.LUT R5, R4, 0xc, RZ, 0xc0, !PT ;  /* 0x0000000c04057812 */ /* 0x000fc800078ec0ff */
[----:B------:R-:W-:-:S05]  /*0bb0*/  IADD3 R5, PT, PT, R6, R0, R5 ;  /* 0x0000000006057210 */ /* 0x000fca0007ffe005 */
[----:B------:R-:W-:Y:S01]  /*0bc0*/  STG.E.U8 desc[UR6][R2.64], R5 ;  /* 0x0000000502007986 */ /* 0x000fe2000c101106 */
[----:B------:R-:W-:Y:S05]  /*0bd0*/  EXIT ;  /* 0x000000000000794d */ /* 0x000fea0003800000 */
.L_x_6:
[----:B------:R-:W-:-:S00]  /*0be0*/  BRA `(.L_x_6) ;  /* 0xfffffffc00fc7947 */ /* 0x000fc0000383ffff */
[----:B------:R-:W-:-:S00]  /*0bf0*/  NOP ;  /* 0x0000000000007918 */ /* 0x000fc00000000000 */
        /* <DEDUP_REMOVED lines=8> */
.L_x_15:


//--------------------- .text._Z15viterbi_kernel2PfPhS_PyPi --------------------------
	.section	.text._Z15viterbi_kernel2PfPhS_PyPi,"ax",@progbits
	.align	128
        .global         _Z15viterbi_kernel2PfPhS_PyPi
        .type           _Z15viterbi_kernel2PfPhS_PyPi,@function
        .size           _Z15viterbi_kernel2PfPhS_PyPi,(.L_x_16 - _Z15viterbi_kernel2PfPhS_PyPi)
        .other          _Z15viterbi_kernel2PfPhS_PyPi,@"STO_CUDA_ENTRY STV_DEFAULT"
_Z15viterbi_kernel2PfPhS_PyPi:
.text._Z15viterbi_kernel2PfPhS_PyPi:
[----:B------:R-:W0:Y:S01]  /*0000*/  LDC R1, c[0x0][0x37c] ;  /* 0x0000df00ff017b82 */ /* 0x000e220000000800 */
[----:B------:R-:W1:Y:S07]  /*0010*/  S2R R3, SR_TID.X ;  /* 0x0000000000037919 */ /* 0x000e6e0000002100 */
[----:B------:R-:W2:Y:S01]  /*0020*/  S2UR UR16, SR_CTAID.X ;  /* 0x00000000001079c3 */ /* 0x000ea20000002500 */
[----:B------:R-:W3:Y:S01]  /*0030*/  LDCU.64 UR14, c[0x0][0x358] ;  /* 0x00006b00ff0e77ac */ /* 0x000ee20008000a00 */
[----:B------:R-:W-:-:S02]  /*0040*/  HFMA2 R10, -RZ, RZ, 0, 2.384185791015625e-07 ;  /* 0x00000004ff0a7431 */ /* 0x000fc400000001ff */
[----:B0-----:R-:W-:Y:S02]  /*0050*/  VIADD R1, R1, 0xffffff60 ;  /* 0xffffff6001017836 */ /* 0x001fe40000000000 */
[----:B------:R-:W-:Y:S01]  /*0060*/  HFMA2 R18, -RZ, RZ, 0, 2.384185791015625e-07 ;  /* 0x00000004ff127431 */ /* 0x000fe200000001ff */
[----:B------:R-:W-:Y:S01]  /*0070*/  MOV R8, RZ ;  /* 0x000000ff00087202 */ /* 0x000fe20000000f00 */
[----:B------:R-:W-:Y:S01]  /*0080*/  IMAD.MOV.U32 R9, RZ, RZ, 0x2 ;  /* 0x00000002ff097424 */ /* 0x000fe200078e00ff */
[----:B------:R-:W-:Y:S01]  /*0090*/  MOV R15, 0x7 ;  /* 0x00000007000f7802 */ /* 0x000fe20000000f00 */
[----:B------:R-:W0:Y:S01]  /*00a0*/  LDC.64 R22, c[0x0][0x390] ;  /* 0x0000e400ff167b82 */ /* 0x000e220000000a00 */
[----:B------:R-:W-:Y:S02]  /*00b0*/  IMAD.MOV.U32 R11, RZ, RZ, 0x6 ;  /* 0x00000006ff0b7424 */ /* 0x000fe400078e00ff */
[----:B------:R-:W-:Y:S02]  /*00c0*/  IMAD.MOV.U32 R17, RZ, RZ, 0x2 ;  /* 0x00000002ff117424 */ /* 0x000fe400078e00ff */
[----:B------:R-:W-:Y:S01]  /*00d0*/  IMAD.MOV.U32 R19, RZ, RZ, 0x6 ;  /* 0x00000006ff137424 */ /* 0x000fe200078e00ff */
[----:B------:R4:W-:Y:S01]  /*00e0*/  STL.128 [R1+0x10], R8 ;  /* 0x0000100801007387 */ /* 0x0009e20000100c00 */
[----:B------:R-:W-:Y:S01]  /*00f0*/  IMAD.MOV.U32 R16, RZ, RZ, RZ ;  /* 0x000000ffff107224 */ /* 0x000fe200078e00ff */
[----:B------:R-:W3:Y:S01]  /*0100*/  LDC.64 R28, c[0x0][0x398] ;  /* 0x0000e600ff1c7b82 */ /* 0x000ee20000000a00 */
[----:B------:R-:W-:-:S02]  /*0110*/  IMAD.MOV.U32 R12, RZ, RZ, 0x1 ;  /* 0x00000001ff0c7424 */ /* 0x000fc400078e00ff */
[----:B------:R-:W-:Y:S01]  /*0120*/  IMAD.MOV.U32 R13, RZ, RZ, 0x3 ;  /* 0x00000003ff0d7424 */ /* 0x000fe200078e00ff */
[----:B------:R3:W-:Y:S01]  /*0130*/  STL.128 [R1], R16 ;  /* 0x0000001001007387 */ /* 0x0007e20000100c00 */
[----:B------:R-:W-:Y:S02]  /*0140*/  IMAD.MOV.U32 R14, RZ, RZ, 0x5 ;  /* 0x00000005ff0e7424 */ /* 0x000fe400078e00ff */
[----:B------:R-:W-:Y:S02]  /*0150*/  HFMA2 R4, -RZ, RZ, 0, 0 ;  /* 0x00000000ff047431 */ /* 0x000fe400000001ff */
[----:B------:R-:W-:Y:S02]  /*0160*/  IMAD.MOV.U32 R7, RZ, RZ, 0x2 ;  /* 0x00000002ff077424 */ /* 0x000fe400078e00ff */
[----:B------:R-:W-:Y:S01]  /*0170*/  IMAD.MOV.U32 R5, RZ, RZ, 0x2 ;  /* 0x00000002ff057424 */ /* 0x000fe200078e00ff */
[----:B------:R-:W-:Y:S01]  /*0180*/  STL.128 [R1+0x20], R12 ;  /* 0x0000200c01007387 */ /* 0x000fe20000100c00 */
[----:B--2---:R-:W-:-:S02]  /*0190*/  IMAD.U32 R20, RZ, RZ, UR16 ;  /* 0x00000010ff147e24 */ /* 0x004fc4000f8e00ff */
[----:B------:R-:W-:Y:S02]  /*01a0*/  IMAD.MOV.U32 R6, RZ, RZ, RZ ;  /* 0x000000ffff067224 */ /* 0x000fe400078e00ff */
[----:B----4-:R-:W-:Y:S02]  /*01b0*/  HFMA2 R11, -RZ, RZ, 0, 0 ;  /* 0x00000000ff0b7431 */ /* 0x010fe400000001ff */
[----:B------:R-:W-:Y:S01]  /*01c0*/  IMAD.MOV.U32 R26, RZ, RZ, R1 ;  /* 0x000000ffff1a7224 */ /* 0x000fe200078e0001 */
[----:B-1----:R-:W-:Y:S01]  /*01d0*/  LEA R20, R20, R3, 0x3 ;  /* 0x0000000314147211 */ /* 0x002fe200078e18ff */
[----:B------:R1:W-:Y:S01]  /*01e0*/  STL.128 [R1+0x30], R12 ;  /* 0x0000300c01007387 */ /* 0x0003e20000100c00 */
[----:B------:R-:W2:Y:S01]  /*01f0*/  S2UR UR12, SR_CgaCtaId ;  /* 0x00000000000c79c3 */ /* 0x000ea20000008800 */
[----:B------:R-:W-:Y:S01]  /*0200*/  UMOV UR4, 0x400 ;  /* 0x0000040000047882 */ /* 0x000fe20000000000 */
[----:B------:R-:W4:Y:S01]  /*0210*/  LDCU.64 UR8, c[0x0][0x3a0] ;  /* 0x00007400ff0877ac */ /* 0x000f220008000a00 */
[C---:B0-----:R-:W-:Y:S01]  /*0220*/  IMAD.WIDE.U32 R22, R20.reuse, 0x4, R22 ;  /* 0x0000000414167825 */ /* 0x041fe200078e0016 */
[----:B------:R-:W0:Y:S03]  /*0230*/  LDCU.64 UR18, c[0x0][0x388] ;  /* 0x00007100ff1277ac */ /* 0x000e260008000a00 */
[----:B---3--:R-:W-:Y:S01]  /*0240*/  IMAD.WIDE.U32 R28, R20, 0x8, R28 ;  /* 0x00000008141c7825 */ /* 0x008fe200078e001c */
[----:B------:R-:W3:Y:S04]  /*0250*/  LDG.E R2, desc[UR14][R22.64] ;  /* 0x0000000e16027981 */ /* 0x000ee8000c1e1900 */
[----:B------:R-:W3:Y:S04]  /*0260*/  LDG.E.64 R24, desc[UR14][R28.64] ;  /* 0x0000000e1c187981 */ /* 0x000ee8000c1e1b00 */
[----:B------:R-:W3:Y:S01]  /*0270*/  LDG.E R0, desc[UR14][R22.64+0x10] ;  /* 0x0000100e16007981 */ /* 0x000ee2000c1e1900 */
[----:B------:R-:W-:Y:S01]  /*0280*/  MOV R8, 0x2 ;  /* 0x0000000200087802 */ /* 0x000fe20000000f00 */
[----:B------:R-:W-:-:S02]  /*0290*/  IMAD.MOV.U32 R10, RZ, RZ, 0x2 ;  /* 0x00000002ff0a7424 */ /* 0x000fc400078e00ff */
[----:B------:R-:W-:Y:S01]  /*02a0*/  IMAD.MOV.U32 R9, RZ, RZ, RZ ;  /* 0x000000ffff097224 */ /* 0x000fe200078e00ff */
[----:B------:R-:W3:Y:S01]  /*02b0*/  LDG.E.64 R22, desc[UR14][R28.64+0x20] ;  /* 0x0000200e1c167981 */ /* 0x000ee2000c1e1b00 */
[----:B------:R-:W-:Y:S02]  /*02c0*/  HFMA2 R19, -RZ, RZ, 0, 5.9604644775390625e-08 ;  /* 0x00000001ff137431 */ /* 0x000fe400000001ff */
[----:B-1----:R-:W-:Y:S01]  /*02d0*/  IMAD.MOV.U32 R14, RZ, RZ, 0x1 ;  /* 0x00000001ff0e7424 */ /* 0x002fe200078e00ff */
[----:B------:R-:W-:Y:S01]  /*02e0*/  MOV R16, 0x3 ;  /* 0x0000000300107802 */ /* 0x000fe20000000f00 */
[----:B------:R-:W-:Y:S02]  /*02f0*/  IMAD.MOV.U32 R15, RZ, RZ, 0x3 ;  /* 0x00000003ff0f7424 */ /* 0x000fe400078e00ff */
[----:B------:R-:W-:Y:S02]  /*0300*/  IMAD.MOV.U32 R17, RZ, RZ, 0x1 ;  /* 0x00000001ff117424 */ /* 0x000fe400078e00ff */
[----:B------:R-:W-:-:S02]  /*0310*/  IMAD.MOV.U32 R18, RZ, RZ, 0x3 ;  /* 0x00000003ff127424 */ /* 0x000fc400078e00ff */
[----:B------:R-:W-:Y:S01]  /*0320*/  IMAD R3, R3, 0x10, R26 ;  /* 0x0000001003037824 */ /* 0x000fe200078e021a */
[----:B------:R1:W-:Y:S04]  /*0330*/  STL.128 [R1+0x40], R4 ;  /* 0x0000400401007387 */ /* 0x0003e80000100c00 */
[----:B------:R4:W-:Y:S04]  /*0340*/  STL.128 [R1+0x50], R8 ;  /* 0x0000500801007387 */ /* 0x0009e80000100c00 */
[----:B------:R0:W-:Y:S04]  /*0350*/  STL.128 [R1+0x60], R12 ;  /* 0x0000600c01007387 */ /* 0x0001e80000100c00 */
[----:B------:R0:W-:Y:S04]  /*0360*/  STL.128 [R1+0x70], R16 ;  /* 0x0000701001007387 */ /* 0x0001e80000100c00 */
[----:B-1----:R1:W5:Y:S04]  /*0370*/  LDL.128 R4, [R3+0x40] ;  /* 0x0000400003047983 */ /* 0x0023680000100c00 */
[----:B----4-:R-:W4:Y:S01]  /*0380*/  LDL.128 R8, [R3] ;  /* 0x0000000003087983 */ /* 0x010f220000100c00 */
[----:B------:R-:W-:-:S02]  /*0390*/  UIADD3 UR6, UPT, UPT, UR4, 0x180, URZ ;  /* 0x0000018004067890 */ /* 0x000fc4000fffe0ff */
[----:B--2---:R-:W-:Y:S02]  /*03a0*/  ULEA UR5, UR12, UR4, 0x18 ;  /* 0x000000040c057291 */ /* 0x004fe4000f8ec0ff */
[----:B------:R-:W-:-:S04]  /*03b0*/  ULEA UR10, UR12, UR6, 0x18 ;  /* 0x000000060c0a7291 */ /* 0x000fc8000f8ec0ff */
[C---:B0-----:R-:W-:Y:S02]  /*03c0*/  LEA R13, R20.reuse, UR5, 0x2 ;  /* 0x00000005140d7c11 */ /* 0x041fe4000f8e10ff */
[----:B------:R-:W-:Y:S01]  /*03d0*/  LEA R15, R20, UR10, 0x3 ;  /* 0x0000000a140f7c11 */ /* 0x000fe2000f8e18ff */
[----:B------:R-:W0:Y:S01]  /*03e0*/  LDCU.64 UR6, c[0x0][0x380] ;  /* 0x00007000ff0677ac */ /* 0x000e220008000a00 */
[----:B------:R-:W-:Y:S01]  /*03f0*/  MOV R17, UR16 ;  /* 0x0000001000117c02 */ /* 0x000fe20008000f00 */
[----:B------:R-:W-:Y:S02]  /*0400*/  UIMAD UR11, UR16, 0x33c, URZ ;  /* 0x0000033c100b78a4 */ /* 0x000fe4000f8e02ff */
[----:B------:R-:W-:Y:S02]  /*0410*/  UIADD3 UR4, UPT, UPT, UR4, 0x480, URZ ;  /* 0x0000048004047890 */ /* 0x000fe4000fffe0ff */
[----:B------:R-:W-:Y:S02]  /*0420*/  UIMAD UR13, UR16, 0x659, URZ ;  /* 0x00000659100d78a4 */ /* 0x000fe4000f8e02ff */
[----:B0-----:R-:W-:-:S02]  /*0430*/  UIMAD.WIDE.U32 UR6, UR11, 0x4, UR6 ;  /* 0x000000040b0678a5 */ /* 0x001fc4000f8e0006 */
[----:B------:R-:W-:Y:S02]  /*0440*/  ULEA UR11, UR12, UR4, 0x18 ;  /* 0x000000040c0b7291 */ /* 0x000fe4000f8ec0ff */
[----:B------:R-:W-:Y:S02]  /*0450*/  UIMAD.WIDE.U32 UR8, UR16, 0x4, UR8 ;  /* 0x00000004100878a5 */ /* 0x000fe4000f8e0008 */
[----:B------:R-:W-:Y:S02]  /*0460*/  ULEA UR5, UR16, UR5, 0x5 ;  /* 0x0000000510057291 */ /* 0x000fe4000f8e28ff */
[----:B------:R-:W-:Y:S02]  /*0470*/  ULEA UR10, UR16, UR10, 0x6 ;  /* 0x0000000a100a7291 */ /* 0x000fe4000f8e30ff */
[----:B------:R-:W-:Y:S01]  /*0480*/  ULEA UR12, UR16, UR11, 0x4 ;  /* 0x0000000b100c7291 */ /* 0x000fe2000f8e20ff */
[----:B------:R-:W-:Y:S01]  /*0490*/  UMOV UR4, URZ ;  /* 0x000000ff00047c82 */ /* 0x000fe20008000000 */
[----:B---3--:R0:W-:Y:S04]  /*04a0*/  STS [R13], R2 ;  /* 0x000000020d007388 */ /* 0x0081e80000000800 */
[----:B------:R2:W-:Y:S04]  /*04b0*/  STS.64 [R15], R24 ;  /* 0x000000180f007388 */ /* 0x0005e80000000a00 */
[----:B------:R-:W-:Y:S04]  /*04c0*/  STS [R13+0x10], R0 ;  /* 0x000010000d007388 */ /* 0x000fe80000000800 */
[----:B------:R3:W-:Y:S01]  /*04d0*/  STS.64 [R15+0x20], R22 ;  /* 0x000020160f007388 */ /* 0x0007e20000000a00 */
[----:B0-----:R-:W-:-:S02]  /*04e0*/  VIADD R2, R1, 0x80 ;  /* 0x0000008001027836 */ /* 0x001fc40000000000 */
[----:B--2---:R-:W-:Y:S01]  /*04f0*/  IMAD R24, R17, -0x4, R20 ;  /* 0xfffffffc11187824 */ /* 0x004fe200078e0214 */
[----:B------:R-:W-:-:S04]  /*0500*/  PRMT R25, RZ, 0x7610, R25 ;  /* 0x00007610ff197816 */ /* 0x000fc80000000019 */
[----:B------:R-:W-:Y:S02]  /*0510*/  LEA R24, R24, UR11, 0x2 ;  /* 0x0000000b18187c11 */ /* 0x000fe4000f8e10ff */
[-C--:B----4-:R-:W-:Y:S01]  /*0520*/  LEA R20, R8, R2.reuse, 0x2 ;  /* 0x0000000208147211 */ /* 0x090fe200078e10ff */
[--C-:B------:R-:W-:Y:S01]  /*0530*/  IMAD R21, R9, 0x4, R2.reuse ;  /* 0x0000000409157824 */ /* 0x100fe200078e0202 */
[----:B---3--:R-:W-:Y:S01]  /*0540*/  LEA R22, R10, R2, 0x2 ;  /* 0x000000020a167211 */ /* 0x008fe200078e10ff */
[----:B------:R-:W-:Y:S01]  /*0550*/  IMAD R23, R11, 0x4, R2 ;  /* 0x000000040b177824 */ /* 0x000fe200078e0202 */
[----:B-1----:R-:W-:Y:S06]  /*0560*/  BAR.SYNC.DEFER_BLOCKING 0x0 ;  /* 0x0000000000007b1d */ /* 0x002fec0000010000 */
.L_x_7:
[----:B0-----:R-:W-:Y:S01]  /*0570*/  MOV R10, UR6 ;  /* 0x00000006000a7c02 */ /* 0x001fe20008000f00 */
[----:B------:R-:W-:-:S05]  /*0580*/  IMAD.U32 R11, RZ, RZ, UR7 ;  /* 0x00000007ff0b7e24 */ /* 0x000fca000f8e00ff */
[----:B------:R-:W2:Y:S02]  /*0590*/  LDG.E R10, desc[UR14][R10.64] ;  /* 0x0000000e0a0a7981 */ /* 0x000ea4000c1e1900 */
[C---:B--2---:R-:W-:Y:S01]  /*05a0*/  FADD R8, R10.reuse, 7 ;  /* 0x40e000000a087421 */ /* 0x044fe20000000000 */
[C---:B------:R-:W-:Y:S01]  /*05b0*/  FADD R9, R10.reuse, 5 ;  /* 0x40a000000a097421 */ /* 0x040fe20000000000 */
[C---:B------:R-:W-:Y:S01]  /*05c0*/  FADD R0, R10.reuse, 3 ;  /* 0x404000000a007421 */ /* 0x040fe20000000000 */
[C---:B------:R-:W-:Y:S01]  /*05d0*/  FADD R2, R10.reuse, 1 ;  /* 0x3f8000000a027421 */ /* 0x040fe20000000000 */
[C---:B------:R-:W-:Y:S01]  /*05e0*/  FADD R16, R10.reuse, -1 ;  /* 0xbf8000000a107421 */ /* 0x040fe20000000000 */
[C---:B------:R-:W-:Y:S01]  /*05f0*/  FADD R17, R10.reuse, -3 ;  /* 0xc04000000a117421 */ /* 0x040fe20000000000 */
[C---:B------:R-:W-:Y:S01]  /*0600*/  FADD R18, R10.reuse, -5 ;  /* 0xc0a000000a127421 */ /* 0x040fe20000000000 */
[----:B------:R-:W-:Y:S01]  /*0610*/  FADD R19, R10, -7 ;  /* 0xc0e000000a137421 */ /* 0x000fe20000000000 */
[----:B------:R-:W-:Y:S01]  /*0620*/  FADD R8, |R8|, -RZ ;  /* 0x800000ff08087221 */ /* 0x000fe20000000200 */
[----:B------:R-:W-:Y:S01]  /*0630*/  FADD R9, |R9|, -RZ ;  /* 0x800000ff09097221 */ /* 0x000fe20000000200 */
[----:B------:R-:W-:Y:S01]  /*0640*/  FADD R10, |R0|, -RZ ;  /* 0x800000ff000a7221 */ /* 0x000fe20000000200 */
[----:B------:R-:W-:Y:S01]  /*0650*/  FADD R11, |R2|, -RZ ;  /* 0x800000ff020b7221 */ /* 0x000fe20000000200 */
[----:B------:R-:W-:Y:S01]  /*0660*/  FADD R16, |R16|, -RZ ;  /* 0x800000ff10107221 */ /* 0x000fe20000000200 */
[----:B------:R-:W-:Y:S01]  /*0670*/  FADD R17, |R17|, -RZ ;  /* 0x800000ff11117221 */ /* 0x000fe20000000200 */
[----:B------:R-:W-:Y:S01]  /*0680*/  FADD R18, |R18|, -RZ ;  /* 0x800000ff12127221 */ /* 0x000fe20000000200 */
[----:B------:R-:W-:Y:S01]  /*0690*/  FADD R19, |R19|, -RZ ;  /* 0x800000ff13137221 */ /* 0x000fe20000000200 */
[----:B------:R0:W-:Y:S04]  /*06a0*/  STL.128 [R1+0x80], R8 ;  /* 0x0000800801007387 */ /* 0x0001e80000100c00 */
[----:B------:R-:W-:Y:S04]  /*06b0*/  STL.128 [R1+0x90], R16 ;  /* 0x0000901001007387 */ /* 0x000fe80000100c00 */
[----:B------:R-:W2:Y:S04]  /*06c0*/  LDL R27, [R20] ;  /* 0x00000000141b7983 */ /* 0x000ea80000100800 */
[----:B------:R-:W3:Y:S04]  /*06d0*/  LDL R26, [R21] ;  /* 0x00000000151a7983 */ /* 0x000ee80000100800 */
[----:B------:R-:W4:Y:S04]  /*06e0*/  LDL R14, [R22] ;  /* 0x00000000160e7983 */ /* 0x000f280000100800 */
[----:B------:R-:W4:Y:S01]  /*06f0*/  LDL R12, [R23] ;  /* 0x00000000170c7983 */ /* 0x000f220000100800 */
[----:B------:R-:W-:-:S04]  /*0700*/  LOP3.LUT R2, R25, 0xff, RZ, 0xc0, !PT ;  /* 0x000000ff19027812 */ /* 0x000fc800078ec0ff */
[----:B------:R-:W-:-:S04]  /*0710*/  SHF.L.U32 R0, R2, 0x2, RZ ;  /* 0x0000000202007819 */ /* 0x000fc800000006ff */
[-C--:B-----5:R-:W-:Y:S01]  /*0720*/  IADD3 R29, PT, PT, R5, R0.reuse, RZ ;  /* 0x00000000051d7210 */ /* 0x0a0fe20007ffe0ff */
[--C-:B------:R-:W-:Y:S01]  /*0730*/  IMAD.IADD R28, R4, 0x1, R0.reuse ;  /* 0x00000001041c7824 */ /* 0x100fe200078e0200 */
[----:B0-----:R-:W-:Y:S01]  /*0740*/  IADD3 R10, PT, PT, R7, R0, RZ ;  /* 0x00000000070a7210 */ /* 0x001fe20007ffe0ff */
[----:B------:R-:W-:Y:S01]  /*0750*/  IMAD.IADD R8, R6, 0x1, R0 ;  /* 0x0000000106087824 */ /* 0x000fe200078e0200 */
[----:B------:R-:W-:Y:S02]  /*0760*/  LEA R29, R29, UR5, 0x2 ;  /* 0x000000051d1d7c11 */ /* 0x000fe4000f8e10ff */
[----:B------:R-:W-:Y:S02]  /*0770*/  LEA R28, R28, UR5, 0x2 ;  /* 0x000000051c1c7c11 */ /* 0x000fe4000f8e10ff */
[----:B------:R-:W-:Y:S02]  /*0780*/  LEA R8, R8, UR5, 0x2 ;  /* 0x0000000508087c11 */ /* 0x000fe4000f8e10ff */
[----:B------:R-:W-:Y:S01]  /*0790*/  LDS R29, [R29] ;  /* 0x000000001d1d7984 */ /* 0x000fe20000000800 */
[----:B------:R-:W-:-:S03]  /*07a0*/  LEA R10, R10, UR5, 0x2 ;  /* 0x000000050a0a7c11 */ /* 0x000fc6000f8e10ff */
[----:B------:R-:W2:Y:S04]  /*07b0*/  LDS R28, [R28] ;  /* 0x000000001c1c7984 */ /* 0x000ea80000000800 */
[----:B------:R-:W4:Y:S04]  /*07c0*/  LDS R9, [R8] ;  /* 0x0000000008097984 */ /* 0x000f280000000800 */
[----:B------:R-:W0:Y:S01]  /*07d0*/  LDS R11, [R10] ;  /* 0x000000000a0b7984 */ /* 0x000e220000000800 */
[----:B--2---:R-:W-:Y:S01]  /*07e0*/  FADD R27, R27, R28 ;  /* 0x0000001c1b1b7221 */ /* 0x004fe20000000000 */
[----:B---3--:R-:W-:Y:S01]  /*07f0*/  FADD R26, R26, R29 ;  /* 0x0000001d1a1a7221 */ /* 0x008fe20000000000 */
[----:B----4-:R-:W-:-:S04]  /*0800*/  FADD R9, R14, R9 ;  /* 0x000000090e097221 */ /* 0x010fc80000000000 */
[----:B------:R-:W-:Y:S01]  /*0810*/  FSETP.GEU.AND P0, PT, R26, R27, PT ;  /* 0x0000001b1a00720b */ /* 0x000fe20003f0e000 */
[----:B0-----:R-:W-:-:S03]  /*0820*/  FADD R12, R12, R11 ;  /* 0x0000000b0c0c7221 */ /* 0x001fc60000000000 */
[----:B------:R-:W-:Y:S02]  /*0830*/  FSEL R26, R26, R27, !P0 ;  /* 0x0000001b1a1a7208 */ /* 0x000fe40004000000 */
[----:B------:R-:W-:Y:S02]  /*0840*/  SEL R16, RZ, 0x1, P0 ;  /* 0x00000001ff107807 */ /* 0x000fe40000000000 */
[----:B------:R-:W-:-:S04]  /*0850*/  FSETP.GEU.AND P1, PT, R9, R26, PT ;  /* 0x0000001a0900720b */ /* 0x000fc80003f2e000 */
[----:B------:R-:W-:Y:S02]  /*0860*/  FSEL R9, R9, R26, !P1 ;  /* 0x0000001a09097208 */ /* 0x000fe40004800000 */
[----:B------:R-:W-:Y:S02]  /*0870*/  SEL R16, R16, 0x2, P1 ;  /* 0x0000000210107807 */ /* 0x000fe40000800000 */
[----:B------:R-:W-:-:S04]  /*0880*/  FSETP.GEU.AND P0, PT, R12, R9, PT ;  /* 0x000000090c00720b */ /* 0x000fc80003f0e000 */
[----:B------:R-:W-:-:S05]  /*0890*/  SEL R16, R16, 0x3, P0 ;  /* 0x0000000310107807 */ /* 0x000fca0000000000 */
[----:B------:R-:W-:-:S05]  /*08a0*/  IMAD.U32 R17, R16, 0x4, R3 ;  /* 0x0000000410117824 */ /* 0x000fca00078e0003 */
[----:B------:R-:W2:Y:S01]  /*08b0*/  LDL R11, [R17+0x40] ;  /* 0x00004000110b7983 */ /* 0x000ea20000100800 */
[C---:B------:R-:W-:Y:S01]  /*08c0*/  SHF.L.U32 R8, R2.reuse, 0x4, RZ ;  /* 0x0000000402087819 */ /* 0x040fe200000006ff */
[----:B------:R-:W-:Y:S01]  /*08d0*/  IMAD.SHL.U32 R2, R2, 0x20, RZ ;  /* 0x0000002002027824 */ /* 0x000fe200078e00ff */
[----:B------:R-:W-:Y:S01]  /*08e0*/  MOV R19, UR9 ;  /* 0x0000000900137c02 */ /* 0x000fe20008000f00 */
[----:B------:R-:W-:Y:S01]  /*08f0*/  IMAD.U32 R18, RZ, RZ, UR8 ;  /* 0x00000008ff127e24 */ /* 0x000fe2000f8e00ff */
[----:B------:R-:W-:Y:S02]  /*0900*/  LOP3.LUT R8, R8, 0x10, RZ, 0x3c, !PT ;  /* 0x0000001008087812 */ /* 0x000fe400078e3cff */
[----:B------:R-:W-:Y:S02]  /*0910*/  LOP3.LUT R2, R2, 0x20, RZ, 0x3c, !PT ;  /* 0x0000002002027812 */ /* 0x000fe400078e3cff */
[----:B------:R-:W-:Y:S02]  /*0920*/  IADD3 R10, PT, PT, R13, R8, RZ ;  /* 0x000000080d0a7210 */ /* 0x000fe40007ffe0ff */
[----:B------:R-:W-:Y:S01]  /*0930*/  IADD3 R27, PT, PT, R15, R2, RZ ;  /* 0x000000020f1b7210 */ /* 0x000fe20007ffe0ff */
[----:B--2---:R-:W-:Y:S01]  /*0940*/  IMAD.IADD R14, R0, 0x1, R11 ;  /* 0x00000001000e7824 */ /* 0x004fe200078e020b */
[----:B------:R-:W-:-:S04]  /*0950*/  FSEL R11, R12, R9, !P0 ;  /* 0x000000090c0b7208 */ /* 0x000fc80004000000 */
[----:B------:R-:W-:Y:S01]  /*0960*/  LEA R14, R14, UR10, 0x3 ;  /* 0x0000000a0e0e7c11 */ /* 0x000fe2000f8e18ff */
[----:B------:R-:W-:Y:S04]  /*0970*/  STS [R24], R11 ;  /* 0x0000000b18007388 */ /* 0x000fe80000000800 */
[----:B------:R-:W-:Y:S04]  /*0980*/  STS [R10], R11 ;  /* 0x0000000b0a007388 */ /* 0x000fe80000000800 */
[----:B------:R-:W0:Y:S02]  /*0990*/  LDS.64 R8, [R14] ;  /* 0x000000000e087984 */ /* 0x000e240000000a00 */
[----:B0-----:R-:W-:-:S02]  /*09a0*/  SHF.L.W.U32.HI R17, R9, 0x1e, R16 ;  /* 0x0000001e09117819 */ /* 0x001fc40000010e10 */
[----:B------:R-:W-:-:S05]  /*09b0*/  SHF.L.W.U32.HI R16, R8, 0x1e, R9 ;  /* 0x0000001e08107819 */ /* 0x000fca0000010e09 */
[----:B------:R-:W-:Y:S01]  /*09c0*/  STS.64 [R27], R16 ;  /* 0x000000101b007388 */ /* 0x000fe20000000a00 */
[----:B------:R-:W-:Y:S06]  /*09d0*/  BAR.SYNC.DEFER_BLOCKING 0x0 ;  /* 0x0000000000007b1d */ /* 0x000fec0000010000 */
[----:B------:R0:W2:Y:S01]  /*09e0*/  LDG.E R18, desc[UR14][R18.64] ;  /* 0x0000000e12127981 */ /* 0x0000a2000c1e1900 */
[----:B------:R-:W-:Y:S01]  /*09f0*/  UIADD3 UR11, UP0, UPT, UR13, UR18, URZ ;  /* 0x000000120d0b7290 */ /* 0x000fe2000ff1e0ff */
[----:B------:R-:W-:Y:S01]  /*0a00*/  LOP3.LUT R25, R25, 0x1, RZ, 0x3c, !PT ;  /* 0x0000000119197812 */ /* 0x000fe200078e3cff */
[----:B------:R-:W-:Y:S01]  /*0a10*/  UIADD3 UR4, UPT, UPT, UR4, 0x1, URZ ;  /* 0x0000000104047890 */ /* 0x000fe2000fffe0ff */
[----:B------:R-:W1:Y:S01]  /*0a20*/  LDS.128 R8, [UR12] ;  /* 0x0000000cff087984 */ /* 0x000e620008000c00 */
[----:B------:R-:W-:-:S02]  /*0a30*/  UIADD3.X UR17, UPT, UPT, URZ, UR19, URZ, UP0, !UPT ;  /* 0x00000013ff117290 */ /* 0x000fc400087fe4ff */
[----:B------:R-:W-:Y:S02]  /*0a40*/  UIADD3 UR6, UP0, UPT, UR6, 0x4, URZ ;  /* 0x0000000406067890 */ /* 0x000fe4000ff1e0ff */
[----:B------:R-:W-:Y:S02]  /*0a50*/  UIADD3 UR13, UPT, UPT, UR13, 0x1, URZ ;  /* 0x000000010d0d7890 */ /* 0x000fe4000fffe0ff */
[----:B------:R-:W-:Y:S02]  /*0a60*/  UIADD3.X UR7, UPT, UPT, URZ, UR7, URZ, UP0, !UPT ;  /* 0x00000007ff077290 */ /* 0x000fe400087fe4ff */
[----:B------:R-:W-:Y:S01]  /*0a70*/  UISETP.NE.AND UP0, UPT, UR4, 0x33c, UPT ;  /* 0x0000033c0400788c */ /* 0x000fe2000bf05270 */
[----:B-1----:R-:W-:-:S04]  /*0a80*/  FMNMX R8, R8, 100000, PT ;  /* 0x47c3500008087809 */ /* 0x002fc80003800000 */
[----:B------:R-:W-:-:S04]  /*0a90*/  FSETP.GTU.AND P2, PT, R9, R8, PT ;  /* 0x000000080900720b */ /* 0x000fc80003f4c000 */
[----:B------:R-:W-:Y:S02]  /*0aa0*/  FSEL R9, R9, R8, !P2 ;  /* 0x0000000809097208 */ /* 0x000fe40005000000 */
[----:B------:R-:W-:Y:S02]  /*0ab0*/  SEL R2, RZ, 0x1, P2 ;  /* 0x00000001ff027807 */ /* 0x000fe40001000000 */
[----:B------:R-:W-:-:S04]  /*0ac0*/  FSETP.GTU.AND P0, PT, R10, R9, PT ;  /* 0x000000090a00720b */ /* 0x000fc80003f0c000 */
[----:B------:R-:W-:Y:S02]  /*0ad0*/  FSEL R10, R9, R10, P0 ;  /* 0x0000000a090a7208 */ /* 0x000fe40000000000 */
[----:B------:R-:W-:Y:S02]  /*0ae0*/  SEL R2, R2, 0x2, P0 ;  /* 0x0000000202027807 */ /* 0x000fe40000000000 */
[----:B------:R-:W-:-:S04]  /*0af0*/  FSETP.GTU.AND P1, PT, R11, R10, PT ;  /* 0x0000000a0b00720b */ /* 0x000fc80003f2c000 */
[----:B------:R-:W-:Y:S02]  /*0b00*/  FSEL R10, R10, R11, P1 ;  /* 0x0000000b0a0a7208 */ /* 0x000fe40000800000 */
[----:B------:R-:W-:Y:S02]  /*0b10*/  LOP3.LUT R11, R0, 0x4, RZ, 0x3c, !PT ;  /* 0x00000004000b7812 */ /* 0x000fe400078e3cff */
[----:B------:R-:W-:Y:S02]  /*0b20*/  FSETP.GT.AND P3, PT, R10, 10000, PT ;  /* 0x461c40000a00780b */ /* 0x000fe40003f64000 */
[----:B------:R-:W-:-:S05]  /*0b30*/  SEL R2, R2, 0x3, P1 ;  /* 0x0000000302027807 */ /* 0x000fca0000800000 */
[----:B------:R-:W-:-:S05]  /*0b40*/  IMAD.IADD R2, R11, 0x1, R2 ;  /* 0x000000010b027824 */ /* 0x000fca00078e0202 */
[----:B------:R-:W-:Y:S02]  /*0b50*/  LEA R2, R2, UR10, 0x3 ;  /* 0x0000000a02027c11 */ /* 0x000fe4000f8e18ff */
[----:B------:R-:W-:-:S05]  /*0b60*/  @P3 LEA R0, R11, UR5, 0x2 ;  /* 0x000000050b003c11 */ /* 0x000fca000f8e10ff */
[----:B------:R-:W1:Y:S04]  /*0b70*/  @P3 LDS R17, [R0+0x4] ;  /* 0x0000040000113984 */ /* 0x000e680000000800 */
[----:B0-----:R-:W0:Y:S04]  /*0b80*/  @P3 LDS R19, [R0+0x8] ;  /* 0x0000080000133984 */ /* 0x001e280000000800 */
[----:B------:R-:W3:Y:S04]  /*0b90*/  @P3 LDS R9, [R0] ;  /* 0x0000000000093984 */ /* 0x000ee80000000800 */
[----:B------:R-:W4:Y:S01]  /*0ba0*/  @P3 LDS R27, [R0+0xc] ;  /* 0x00000c00001b3984 */ /* 0x000f220000000800 */
[C---:B-1----:R-:W-:Y:S01]  /*0bb0*/  @P3 FADD R11, -R10.reuse, R17 ;  /* 0x000000110a0b3221 */ /* 0x042fe20000000100 */
[----:B0-----:R-:W-:-:S04]  /*0bc0*/  @P3 FADD R17, -R10, R19 ;  /* 0x000000130a113221 */ /* 0x001fc80000000100 */
[----:B------:R0:W-:Y:S01]  /*0bd0*/  @P3 STS [R0+0x4], R11 ;  /* 0x0000040b00003388 */ /* 0x0001e20000000800 */
[----:B---3--:R-:W-:-:S03]  /*0be0*/  @P3 FADD R9, -R10, R9 ;  /* 0x000000090a093221 */ /* 0x008fc60000000100 */
[----:B------:R-:W-:Y:S01]  /*0bf0*/  @P3 STS [R0+0x8], R17 ;  /* 0x0000081100003388 */ /* 0x000fe20000000800 */
[----:B----4-:R-:W-:-:S03]  /*0c00*/  @P3 FADD R19, -R10, R27 ;  /* 0x0000001b0a133221 */ /* 0x010fc60000000100 */
[----:B------:R1:W-:Y:S01]  /*0c10*/  @P3 STS [R0], R9 ;  /* 0x0000000900003388 */ /* 0x0003e20000000800 */
[----:B------:R-:W-:Y:S01]  /*0c20*/  IMAD.U32 R10, RZ, RZ, UR8 ;  /* 0x00000008ff0a7e24 */ /* 0x000fe2000f8e00ff */
[----:B0-----:R-:W-:Y:S02]  /*0c30*/  MOV R11, UR9 ;  /* 0x00000009000b7c02 */ /* 0x001fe40008000f00 */
[----:B------:R-:W-:Y:S04]  /*0c40*/  @P3 STS [R0+0xc], R19 ;  /* 0x00000c1300003388 */ /* 0x000fe80000000800 */
[----:B------:R-:W0:Y:S01]  /*0c50*/  LDS R2, [R2] ;  /* 0x0000000002027984 */ /* 0x000e220000000800 */
[----:B-1----:R-:W-:Y:S02]  /*0c60*/  MOV R9, UR17 ;  /* 0x0000001100097c02 */ /* 0x002fe40008000f00 */
[----:B0-----:R-:W-:-:S04]  /*0c70*/  SHF.R.U32.HI R8, RZ, 0x1, R2 ;  /* 0x00000001ff087819 */ /* 0x001fc80000011602 */
[----:B------:R-:W-:Y:S01]  /*0c80*/  LOP3.LUT R27, R8, 0x1, RZ, 0xc0, !PT ;  /* 0x00000001081b7812 */ /* 0x000fe200078ec0ff */
[----:B------:R-:W-:-:S04]  /*0c90*/  IMAD.U32 R8, RZ, RZ, UR11 ;  /* 0x0000000bff087e24 */ /* 0x000fc8000f8e00ff */
[----:B------:R0:W-:Y:S01]  /*0ca0*/  STG.E desc[UR14][R10.64], R27 ;  /* 0x0000001b0a007986 */ /* 0x0001e2000c10190e */
[----:B--2---:R-:W-:-:S04]  /*0cb0*/  LOP3.LUT R18, R27, R18, RZ, 0x3c, !PT ;  /* 0x000000121b127212 */ /* 0x004fc800078e3cff */
[----:B------:R-:W-:-:S04]  /*0cc0*/  SHF.L.U32 R29, R18, 0x1, RZ ;  /* 0x00000001121d7819 */ /* 0x000fc800000006ff */
[----:B------:R-:W-:-:S05]  /*0cd0*/  LOP3.LUT R29, R29, 0x1, R2, 0xf8, !PT ;  /* 0x000000011d1d7812 */ /* 0x000fca00078ef802 */
[----:B------:R0:W-:Y:S01]  /*0ce0*/  STG.E.U8 desc[UR14][R8.64+0x31d], R29 ;  /* 0x00031d1d08007986 */ /* 0x0001e2000c10110e */
[----:B------:R-:W-:Y:S06]  /*0cf0*/  BAR.SYNC.DEFER_BLOCKING 0x0 ;  /* 0x0000000000007b1d */ /* 0x000fec0000010000 */
[----:B------:R-:W-:Y:S05]  /*0d00*/  BRA.U UP0, `(.L_x_7) ;  /* 0xfffffff900187547 */ /* 0x000fea000b83ffff */
[----:B------:R-:W1:Y:S01]  /*0d10*/  S2R R0, SR_TID.X ;  /* 0x0000000000007919 */ /* 0x000e620000002100 */
[----:B0-----:R-:W0:Y:S01]  /*0d20*/  LDC.64 R8, c[0x0][0x390] ;  /* 0x0000e400ff087b82 */ /* 0x001e220000000a00 */
[----:B------:R-:W-:Y:S01]  /*0d30*/  IMAD.U32 R19, RZ, RZ, UR16 ;  /* 0x00000010ff137e24 */ /* 0x000fe2000f8e00ff */
[----:B------:R-:W2:Y:S04]  /*0d40*/  LDS R11, [R13] ;  /* 0x000000000d0b7984 */ /* 0x000ea80000000800 */
[----:B------:R-:W3:Y:S02]  /*0d50*/  LDS.64 R2, [R15] ;  /* 0x000000000f027984 */ /* 0x000ee40000000a00 */
[----:B------:R-:W4:Y:S02]  /*0d60*/  LDC.64 R6, c[0x0][0x398] ;  /* 0x0000e600ff067b82 */ /* 0x000f240000000a00 */
[----:B------:R-:W5:Y:S04]  /*0d70*/  LDS R17, [R13+0x10] ;  /* 0x000010000d117984 */ /* 0x000f680000000800 */
[----:B------:R-:W5:Y:S01]  /*0d80*/  LDS.64 R4, [R15+0x20] ;  /* 0x000020000f047984 */ /* 0x000f620000000a00 */
[----:B-1----:R-:W-:-:S05]  /*0d90*/  LEA R19, R19, R0, 0x3 ;  /* 0x0000000013137211 */ /* 0x002fca00078e18ff */
[----:B0-----:R-:W-:-:S04]  /*0da0*/  IMAD.WIDE.U32 R8, R19, 0x4, R8 ;  /* 0x0000000413087825 */ /* 0x001fc800078e0008 */
[----:B----4-:R-:W-:Y:S01]  /*0db0*/  IMAD.WIDE.U32 R6, R19, 0x8, R6 ;  /* 0x0000000813067825 */ /* 0x010fe200078e0006 */
[----:B--2---:R-:W-:Y:S04]  /*0dc0*/  STG.E desc[UR14][R8.64], R11 ;  /* 0x0000000b08007986 */ /* 0x004fe8000c10190e */
[----:B---3--:R-:W-:Y:S04]  /*0dd0*/  STG.E.64 desc[UR14][R6.64], R2 ;  /* 0x0000000206007986 */ /* 0x008fe8000c101b0e */
[----:B-----5:R-:W-:Y:S04]  /*0de0*/  STG.E desc[UR14][R8.64+0x10], R17 ;  /* 0x0000101108007986 */ /* 0x020fe8000c10190e */
[----:B------:R-:W-:Y:S01]  /*0df0*/  STG.E.64 desc[UR14][R6.64+0x20], R4 ;  /* 0x0000200406007986 */ /* 0x000fe2000c101b0e */
[----:B------:R-:W-:Y:S05]  /*0e00*/  EXIT ;  /* 0x000000000000794d */ /* 0x000fea0003800000 */
.L_x_8:
        /* <DEDUP_REMOVED lines=15> */
.L_x_16:


//--------------------- .text._Z14viterbi_kernelPfPhS_PyPi --------------------------
	.section	.text._Z14viterbi_kernelPfPhS_PyPi,"ax",@progbits
	.align	128
        .global         _Z14viterbi_kernelPfPhS_PyPi
        .type           _Z14viterbi_kernelPfPhS_PyPi,@function
        .size           _Z14viterbi_kernelPfPhS_PyPi,(.L_x_17 - _Z14viterbi_kernelPfPhS_PyPi)
        .other          _Z14viterbi_kernelPfPhS_PyPi,@"STO_CUDA_ENTRY STV_DEFAULT"
_Z14viterbi_kernelPfPhS_PyPi:
.text._Z14viterbi_kernelPfPhS_PyPi:
[----:B------:R-:W-:Y:S01]  /*0000*/  LDC R1, c[0x0][0x37c] ;  /* 0x0000df00ff017b82 */ /* 0x000fe20000000800 */
[----:B------:R-:W0:Y:S02]  /*0010*/  S2R R17, SR_TID.X ;  /* 0x0000000000117919 */ /* 0x000e240000002100 */
[----:B0-----:R-:W-:-:S13]  /*0020*/  ISETP.GT.U32.AND P0, PT, R17, 0xb, PT ;  /* 0x0000000b1100780c */ /* 0x001fda0003f04070 */
[----:B------:R-:W-:Y:S05]  /*0030*/  @P0 EXIT ;  /* 0x000000000000094d */ /* 0x000fea0003800000 */
[----:B------:R-:W0:Y:S01]  /*0040*/  LDC.64 R2, c[0x0][0x388] ;  /* 0x0000e200ff027b82 */ /* 0x000e220000000a00 */
[----:B------:R-:W-:Y:S01]  /*0050*/  IMAD.SHL.U32 R7, R17, 0x8, RZ ;  /* 0x0000000811077824 */ /* 0x000fe200078e00ff */
[----:B------:R-:W-:Y:S01]  /*0060*/  PRMT R4, RZ, 0x7610, R4 ;  /* 0x00007610ff047816 */ /* 0x000fe20000000004 */
[----:B------:R-:W1:Y:S01]  /*0070*/  LDCU.64 UR6, c[0x0][0x358] ;  /* 0x00006b00ff0677ac */ /* 0x000e620008000a00 */
[----:B------:R-:W-:-:S04]  /*0080*/  UMOV UR4, URZ ;  /* 0x000000ff00047c82 */ /* 0x000fc80008000000 */
[----:B------:R-:W2:Y:S08]  /*0090*/  LDC.64 R8, c[0x0][0x380] ;  /* 0x0000e000ff087b82 */ /* 0x000eb00000000a00 */
[----:B------:R-:W3:Y:S08]  /*00a0*/  LDC.64 R10, c[0x0][0x398] ;  /* 0x0000e600ff0a7b82 */ /* 0x000ef00000000a00 */
[----:B------:R-:W4:Y:S01]  /*00b0*/  LDC.64 R14, c[0x0][0x390] ;  /* 0x0000e400ff0e7b82 */ /* 0x000f220000000a00 */
[----:B0-----:R-:W-:-:S03]  /*00c0*/  IMAD.WIDE.U32 R2, R17, 0x659, R2 ;  /* 0x0000065911027825 */ /* 0x001fc600078e0002 */
[----:B------:R-:W-:-:S04]  /*00d0*/  IADD3 R6, P0, PT, R2, 0x31d, RZ ;  /* 0x0000031d02067810 */ /* 0x000fc80007f1e0ff */
[----:B------:R-:W0:Y:S01]  /*00e0*/  LDC.64 R12, c[0x0][0x3a0] ;  /* 0x0000e800ff0c7b82 */ /* 0x000e220000000a00 */
[----:B--2---:R-:W-:-:S04]  /*00f0*/  IMAD.WIDE.U32 R8, R17, 0xcf0, R8 ;  /* 0x00000cf011087825 */ /* 0x004fc800078e0008 */
[----:B------:R-:W-:Y:S02]  /*0100*/  IMAD.X R5, RZ, RZ, R3, P0 ;  /* 0x000000ffff057224 */ /* 0x000fe400000e0603 */
[----:B------:R-:W-:Y:S02]  /*0110*/  IMAD.MOV.U32 R2, RZ, RZ, R8 ;  /* 0x000000ffff027224 */ /* 0x000fe400078e0008 */
[----:B------:R-:W-:Y:S02]  /*0120*/  IMAD.MOV.U32 R3, RZ, RZ, R9 ;  /* 0x000000ffff037224 */ /* 0x000fe400078e0009 */
[----:B---3--:R-:W-:-:S04]  /*0130*/  IMAD.WIDE.U32 R10, R7, 0x8, R10 ;  /* 0x00000008070a7825 */ /* 0x008fc800078e000a */
[----:B----4-:R-:W-:-:S04]  /*0140*/  IMAD.WIDE.U32 R8, R7, 0x4, R14 ;  /* 0x0000000407087825 */ /* 0x010fc800078e000e */
[----:B01----:R-:W-:-:S07]  /*0150*/  IMAD.WIDE.U32 R12, R17, 0x4, R12 ;  /* 0x00000004110c7825 */ /* 0x003fce00078e000c */
.L_x_9:
[----:B-1----:R-:W-:Y:S01]  /*0160*/  IMAD.SHL.U32 R7, R4, 0x4, RZ ;  /* 0x0000000404077824 */ /* 0x002fe200078e00ff */
[----:B------:R-:W2:Y:S04]  /*0170*/  LDG.E R26, desc[UR6][R2.64] ;  /* 0x00000006021a7981 */ /* 0x000ea8000c1e1900 */
[----:B------:R-:W-:-:S05]  /*0180*/  LOP3.LUT R7, R7, 0x3fc, RZ, 0xe2, !PT ;  /* 0x000003fc07077812 */ /* 0x000fca00078ee2ff */
[----:B------:R-:W-:-:S05]  /*0190*/  IMAD.WIDE.U32 R14, R7, 0x4, R8 ;  /* 0x00000004070e7825 */ /* 0x000fca00078e0008 */
[----:B------:R-:W3:Y:S04]  /*01a0*/  LDG.E R9, desc[UR6][R14.64] ;  /* 0x000000060e097981 */ /* 0x000ee8000c1e1900 */
[----:B------:R-:W4:Y:S01]  /*01b0*/  LDG.E R16, desc[UR6][R14.64+0x8] ;  /* 0x000008060e107981 */ /* 0x000f22000c1e1900 */
[----:B------:R-:W-:Y:S01]  /*01c0*/  HFMA2 R21, -RZ, RZ, 0, 0 ;  /* 0x00000000ff157431 */ /* 0x000fe200000001ff */
[----:B------:R-:W0:Y:S01]  /*01d0*/  S2R R17, SR_TID.X ;  /* 0x0000000000117919 */ /* 0x000e220000002100 */
[----:B------:R-:W-:-:S04]  /*01e0*/  LOP3.LUT R4, R4, 0x1, RZ, 0x3c, !PT ;  /* 0x0000000104047812 */ /* 0x000fc800078e3cff */
[----:B------:R-:W-:Y:S01]  /*01f0*/  LOP3.LUT R27, R4, 0xff, RZ, 0xc0, !PT ;  /* 0x000000ff041b7812 */ /* 0x000fe200078ec0ff */
[----:B0-----:R-:W-:Y:S02]  /*0200*/  IMAD.SHL.U32 R17, R17, 0x8, RZ ;  /* 0x0000000811117824 */ /* 0x001fe400078e00ff */
[C---:B--2---:R-:W-:Y:S01]  /*0210*/  FADD R24, R26.reuse, 7 ;  /* 0x40e000001a187421 */ /* 0x044fe20000000000 */
[----:B------:R-:W-:-:S03]  /*0220*/  FADD R0, R26, 3 ;  /* 0x404000001a007421 */ /* 0x000fc60000000000 */
[----:B---3--:R-:W-:Y:S01]  /*0230*/  FADD R25, |R24|, R9 ;  /* 0x0000000918197221 */ /* 0x008fe20000000200 */
[----:B----4-:R-:W-:-:S05]  /*0240*/  FADD R18, |R0|, R16 ;  /* 0x0000001000127221 */ /* 0x010fca0000000200 */
[----:B------:R-:W-:Y:S01]  /*0250*/  FSETP.GEU.AND P1, PT, R18, R25, PT ;  /* 0x000000191200720b */ /* 0x000fe20003f2e000 */
[----:B------:R-:W-:-:S04]  /*0260*/  FADD R22, R26, -1 ;  /* 0xbf8000001a167421 */ /* 0x000fc80000000000 */
[----:B------:R-:W-:Y:S01]  /*0270*/  FADD R8, |R22|, R9 ;  /* 0x0000000916087221 */ /* 0x000fe20000000200 */
[----:B------:R-:W-:-:S07]  /*0280*/  FADD R23, R26, -5 ;  /* 0xc0a000001a177421 */ /* 0x000fce0000000000 */
[----:B------:R-:W-:Y:S02]  /*0290*/  @!P1 IMAD.MOV.U32 R25, RZ, RZ, R18 ;  /* 0x000000ffff199224 */ /* 0x000fe400078e0012 */
[----:B------:R-:W-:-:S03]  /*02a0*/  FADD R16, |R23|, R16 ;  /* 0x0000001017107221 */ /* 0x000fc60000000200 */
[----:B------:R-:W-:-:S04]  /*02b0*/  FSETP.GEU.AND P2, PT, R8, R25, PT ;  /* 0x000000190800720b */ /* 0x000fc80003f4e000 */
[----:B------:R-:W-:Y:S01]  /*02c0*/  FSEL R25, R8, R25, !P2 ;  /* 0x0000001908197208 */ /* 0x000fe20005000000 */
[----:B------:R-:W-:Y:S01]  /*02d0*/  @!P1 IMAD.MOV.U32 R21, RZ, RZ, 0x1 ;  /* 0x00000001ff159424 */ /* 0x000fe200078e00ff */
[----:B------:R-:W0:Y:S02]  /*02e0*/  LDC.64 R8, c[0x0][0x390] ;  /* 0x0000e400ff087b82 */ /* 0x000e240000000a00 */
[----:B------:R-:W-:Y:S02]  /*02f0*/  FSETP.GEU.AND P0, PT, R16, R25, PT ;  /* 0x000000191000720b */ /* 0x000fe40003f0e000 */
[----:B------:R-:W-:-:S11]  /*0300*/  SEL R21, R21, 0x2, P2 ;  /* 0x0000000215157807 */ /* 0x000fd60001000000 */
[----:B------:R-:W-:-:S04]  /*0310*/  @!P0 IMAD.MOV.U32 R21, RZ, RZ, 0x3 ;  /* 0x00000003ff158424 */ /* 0x000fc800078e00ff */
[----:B------:R-:W-:-:S05]  /*0320*/  IMAD.SHL.U32 R19, R21, 0x4, RZ ;  /* 0x0000000415137824 */ /* 0x000fca00078e00ff */
[C---:B------:R-:W-:Y:S02]  /*0330*/  ISETP.EQ.AND P3, PT, R19.reuse, RZ, PT ;  /* 0x000000ff1300720c */ /* 0x040fe40003f62270 */
[C---:B------:R-:W-:Y:S02]  /*0340*/  ISETP.EQ.AND P4, PT, R19.reuse, 0x4, PT ;  /* 0x000000041300780c */ /* 0x040fe40003f82270 */
[C---:B------:R-:W-:Y:S02]  /*0350*/  ISETP.EQ.AND P1, PT, R19.reuse, 0x8, PT ;  /* 0x000000081300780c */ /* 0x040fe40003f22270 */
[----:B------:R-:W-:-:S07]  /*0360*/  ISETP.EQ.AND P2, PT, R19, 0xc, PT ;  /* 0x0000000c1300780c */ /* 0x000fce0003f42270 */
[----:B------:R-:W-:Y:S01]  /*0370*/  @P3 IMAD.MOV.U32 R18, RZ, RZ, RZ ;  /* 0x000000ffff123224 */ /* 0x000fe200078e00ff */
[C---:B------:R-:W-:Y:S01]  /*0380*/  ISETP.EQ.AND P3, PT, R19.reuse, 0x10, PT ;  /* 0x000000101300780c */ /* 0x040fe20003f62270 */
[----:B------:R-:W-:Y:S01]  /*0390*/  @P4 IMAD.MOV.U32 R18, RZ, RZ, 0x2 ;  /* 0x00000002ff124424 */ /* 0x000fe200078e00ff */
[C---:B------:R-:W-:Y:S01]  /*03a0*/  ISETP.EQ.AND P4, PT, R19.reuse, 0x14, PT ;  /* 0x000000141300780c */ /* 0x040fe20003f82270 */
[----:B------:R-:W-:Y:S01]  /*03b0*/  @P1 IMAD.MOV.U32 R18, RZ, RZ, RZ ;  /* 0x000000ffff121224 */ /* 0x000fe200078e00ff */
[C---:B------:R-:W-:Y:S02]  /*03c0*/  ISETP.EQ.AND P1, PT, R19.reuse, 0x18, PT ;  /* 0x000000181300780c */ /* 0x040fe40003f22270 */
[----:B------:R-:W-:Y:S02]  /*03d0*/  @P2 MOV R18, 0x2 ;  /* 0x0000000200122802 */ /* 0x000fe40000000f00 */
[----:B------:R-:W-:-:S05]  /*03e0*/  ISETP.EQ.AND P2, PT, R19, 0x1c, PT ;  /* 0x0000001c1300780c */ /* 0x000fca0003f42270 */
[----:B------:R-:W-:Y:S01]  /*03f0*/  @P3 IMAD.MOV.U32 R18, RZ, RZ, 0x2 ;  /* 0x00000002ff123424 */ /* 0x000fe200078e00ff */
[C---:B------:R-:W-:Y:S01]  /*0400*/  ISETP.EQ.AND P3, PT, R19.reuse, 0x20, PT ;  /* 0x000000201300780c */ /* 0x040fe20003f62270 */
[----:B------:R-:W-:Y:S01]  /*0410*/  @P4 IMAD.MOV.U32 R18, RZ, RZ, RZ ;  /* 0x000000ffff124224 */ /* 0x000fe200078e00ff */
[C---:B------:R-:W-:Y:S01]  /*0420*/  ISETP.EQ.AND P4, PT, R19.reuse, 0x24, PT ;  /* 0x000000241300780c */ /* 0x040fe20003f82270 */
[----:B------:R-:W-:Y:S01]  /*0430*/  @P1 IMAD.MOV.U32 R18, RZ, RZ, 0x2 ;  /* 0x00000002ff121424 */ /* 0x000fe200078e00ff */
[----:B------:R-:W-:-:S03]  /*0440*/  ISETP.EQ.AND P1, PT, R19, 0x28, PT ;  /* 0x000000281300780c */ /* 0x000fc60003f22270 */
[----:B------:R-:W-:Y:S01]  /*0450*/  @P2 IMAD.MOV.U32 R18, RZ, RZ, RZ ;  /* 0x000000ffff122224 */ /* 0x000fe200078e00ff */
[----:B------:R-:W-:-:S05]  /*0460*/  ISETP.EQ.AND P2, PT, R19, 0x2c, PT ;  /* 0x0000002c1300780c */ /* 0x000fca0003f42270 */
[----:B------:R-:W-:Y:S01]  /*0470*/  @P3 IMAD.MOV.U32 R18, RZ, RZ, 0x1 ;  /* 0x00000001ff123424 */ /* 0x000fe200078e00ff */
[C---:B------:R-:W-:Y:S01]  /*0480*/  ISETP.EQ.AND P3, PT, R19.reuse, 0x30, PT ;  /* 0x000000301300780c */ /* 0x040fe20003f62270 */
[----:B------:R-:W-:Y:S01]  /*0490*/  @P4 IMAD.MOV.U32 R18, RZ, RZ, 0x3 ;  /* 0x00000003ff124424 */ /* 0x000fe200078e00ff */
[C---:B------:R-:W-:Y:S02]  /*04a0*/  ISETP.EQ.AND P4, PT, R19.reuse, 0x34, PT ;  /* 0x000000341300780c */ /* 0x040fe40003f82270 */
[----:B------:R-:W-:Y:S02]  /*04b0*/  @P1 MOV R18, 0x1 ;  /* 0x0000000100121802 */ /* 0x000fe40000000f00 */
[C---:B------:R-:W-:Y:S01]  /*04c0*/  ISETP.EQ.AND P1, PT, R19.reuse, 0x38, PT ;  /* 0x000000381300780c */ /* 0x040fe20003f22270 */
[----:B------:R-:W-:Y:S01]  /*04d0*/  @P2 IMAD.MOV.U32 R18, RZ, RZ, 0x3 ;  /* 0x00000003ff122424 */ /* 0x000fe200078e00ff */
[----:B------:R-:W-:-:S05]  /*04e0*/  ISETP.EQ.AND P2, PT, R19, 0x3c, PT ;  /* 0x0000003c1300780c */ /* 0x000fca0003f42270 */
[----:B------:R-:W-:Y:S02]  /*04f0*/  @P3 IMAD.MOV.U32 R18, RZ, RZ, 0x3 ;  /* 0x00000003ff123424 */ /* 0x000fe400078e00ff */
[----:B------:R-:W-:-:S04]  /*0500*/  @P4 IMAD.MOV.U32 R18, RZ, RZ, 0x1 ;  /* 0x00000001ff124424 */ /* 0x000fc800078e00ff */
[----:B------:R-:W-:Y:S02]  /*0510*/  @P1 IMAD.MOV.U32 R18, RZ, RZ, 0x3 ;  /* 0x00000003ff121424 */ /* 0x000fe400078e00ff */
[----:B------:R-:W-:Y:S02]  /*0520*/  @P2 IMAD.MOV.U32 R18, RZ, RZ, 0x1 ;  /* 0x00000001ff122424 */ /* 0x000fe400078e00ff */
[----:B0-----:R-:W-:-:S03]  /*0530*/  IMAD.WIDE.U32 R8, R17, 0x4, R8 ;  /* 0x0000000411087825 */ /* 0x001fc600078e0008 */
[----:B------:R-:W-:Y:S01]  /*0540*/  IADD3 R29, PT, PT, R7, R18, RZ ;  /* 0x00000012071d7210 */ /* 0x000fe20007ffe0ff */
[----:B------:R-:W-:Y:S02]  /*0550*/  @!P0 IMAD.MOV.U32 R25, RZ, RZ, R16 ;  /* 0x000000ffff198224 */ /* 0x000fe400078e0010 */
[----:B------:R-:W-:-:S04]  /*0560*/  IMAD.WIDE.U32 R16, R27, 0x10, R8 ;  /* 0x000000101b107825 */ /* 0x000fc800078e0008 */
[----:B------:R-:W-:Y:S01]  /*0570*/  IMAD.WIDE R28, R29, 0x8, R10 ;  /* 0x000000081d1c7825 */ /* 0x000fe200078e020a */
[----:B------:R-:W-:Y:S04]  /*0580*/  STG.E desc[UR6][R16.64], R25 ;  /* 0x0000001910007986 */ /* 0x000fe8000c101906 */
[----:B------:R-:W2:Y:S02]  /*0590*/  LDG.E.64 R18, desc[UR6][R28.64] ;  /* 0x000000061c127981 */ /* 0x000ea4000c1e1b00 */
[----:B--2---:R-:W-:Y:S02]  /*05a0*/  SHF.L.W.U32.HI R21, R19, 0x1e, R21 ;  /* 0x0000001e13157819 */ /* 0x004fe40000010e15 */
[----:B------:R-:W-:Y:S01]  /*05b0*/  SHF.L.W.U32.HI R20, R18, 0x1e, R19 ;  /* 0x0000001e12147819 */ /* 0x000fe20000010e13 */
[----:B------:R-:W-:-:S05]  /*05c0*/  IMAD.WIDE.U32 R18, R27, 0x20, R10 ;  /* 0x000000201b127825 */ /* 0x000fca00078e000a */
[----:B------:R0:W-:Y:S04]  /*05d0*/  STG.E.64 desc[UR6][R18.64], R20 ;  /* 0x0000001412007986 */ /* 0x0001e8000c101b06 */
[----:B------:R-:W2:Y:S04]  /*05e0*/  LDG.E R27, desc[UR6][R14.64+0x8] ;  /* 0x000008060e1b7981 */ /* 0x000ea8000c1e1900 */
[----:B------:R-:W3:Y:S01]  /*05f0*/  LDG.E R28, desc[UR6][R14.64] ;  /* 0x000000060e1c7981 */ /* 0x000ee2000c1e1900 */
[----:B0-----:R-:W-:Y:S02]  /*0600*/  IMAD.MOV.U32 R21, RZ, RZ, RZ ;  /* 0x000000ffff157224 */ /* 0x001fe400078e00ff */
[----:B--2---:R-:W-:Y:S01]  /*0610*/  FADD R24, |R24|, R27 ;  /* 0x0000001b18187221 */ /* 0x004fe20000000200 */
[----:B---3--:R-:W-:-:S05]  /*0620*/  FADD R0, |R0|, R28 ;  /* 0x0000001c00007221 */ /* 0x008fca0000000200 */
[----:B------:R-:W-:Y:S01]  /*0630*/  FSETP.GEU.AND P1, PT, R0, R24, PT ;  /* 0x000000180000720b */ /* 0x000fe20003f2e000 */
[----:B------:R-:W-:Y:S01]  /*0640*/  FADD R27, |R22|, R27 ;  /* 0x0000001b161b7221 */ /* 0x000fe20000000200 */
[----:B------:R-:W-:-:S11]  /*0650*/  FADD R28, |R23|, R28 ;  /* 0x0000001c171c7221 */ /* 0x000fd60000000200 */
[----:B------:R-:W-:-:S05]  /*0660*/  @!P1 IMAD.MOV.U32 R24, RZ, RZ, R0 ;  /* 0x000000ffff189224 */ /* 0x000fca00078e0000 */
[----:B------:R-:W-:-:S04]  /*0670*/  FSETP.GEU.AND P2, PT, R27, R24, PT ;  /* 0x000000181b00720b */ /* 0x000fc80003f4e000 */
[----:B------:R-:W-:-:S04]  /*0680*/  FSEL R27, R27, R24, !P2 ;  /* 0x000000181b1b7208 */ /* 0x000fc80005000000 */
[----:B------:R-:W-:Y:S01]  /*0690*/  FSETP.GEU.AND P0, PT, R28, R27, PT ;  /* 0x0000001b1c00720b */ /* 0x000fe20003f0e000 */
[----:B------:R-:W-:-:S05]  /*06a0*/  @!P1 IMAD.MOV.U32 R21, RZ, RZ, 0x1 ;  /* 0x00000001ff159424 */ /* 0x000fca00078e00ff */
[----:B------:R-:W-:-:S07]  /*06b0*/  SEL R21, R21, 0x2, P2 ;  /* 0x0000000215157807 */ /* 0x000fce0001000000 */
[----:B------:R-:W-:-:S05]  /*06c0*/  @!P0 IMAD.MOV.U32 R21, RZ, RZ, 0x3 ;  /* 0x00000003ff158424 */ /* 0x000fca00078e00ff */
[----:B------:R-:W-:-:S04]  /*06d0*/  SHF.L.U32 R20, R21, 0x2, RZ ;  /* 0x0000000215147819 */ /* 0x000fc800000006ff */
[C---:B------:R-:W-:Y:S02]  /*06e0*/  ISETP.EQ.AND P3, PT, R20.reuse, -0x10, PT ;  /* 0xfffffff01400780c */ /* 0x040fe40003f62270 */
[C---:B------:R-:W-:Y:S02]  /*06f0*/  ISETP.EQ.AND P4, PT, R20.reuse, -0xc, PT ;  /* 0xfffffff41400780c */ /* 0x040fe40003f82270 */
[C---:B------:R-:W-:Y:S02]  /*0700*/  ISETP.EQ.AND P1, PT, R20.reuse, -0x8, PT ;  /* 0xfffffff81400780c */ /* 0x040fe40003f22270 */
[----:B------:R-:W-:-:S07]  /*0710*/  ISETP.EQ.AND P2, PT, R20, -0x4, PT ;  /* 0xfffffffc1400780c */ /* 0x000fce0003f42270 */
[----:B------:R-:W-:Y:S01]  /*0720*/  @P3 IMAD.MOV.U32 R0, RZ, RZ, RZ ;  /* 0x000000ffff003224 */ /* 0x000fe200078e00ff */
[C---:B------:R-:W-:Y:S01]  /*0730*/  ISETP.EQ.AND P3, PT, R20.reuse, RZ, PT ;  /* 0x000000ff1400720c */ /* 0x040fe20003f62270 */
[----:B------:R-:W-:Y:S01]  /*0740*/  @P4 IMAD.MOV.U32 R0, RZ, RZ, 0x2 ;  /* 0x00000002ff004424 */ /* 0x000fe200078e00ff */
[C---:B------:R-:W-:Y:S01]  /*0750*/  ISETP.EQ.AND P4, PT, R20.reuse, 0x4, PT ;  /* 0x000000041400780c */ /* 0x040fe20003f82270 */
[----:B------:R-:W-:Y:S01]  /*0760*/  @P1 IMAD.MOV.U32 R0, RZ, RZ, RZ ;  /* 0x000000ffff001224 */ /* 0x000fe200078e00ff */
[C---:B------:R-:W-:Y:S01]  /*0770*/  ISETP.EQ.AND P1, PT, R20.reuse, 0x8, PT ;  /* 0x000000081400780c */ /* 0x040fe20003f22270 */
[----:B------:R-:W-:Y:S01]  /*0780*/  @P2 IMAD.MOV.U32 R0, RZ, RZ, 0x2 ;  /* 0x00000002ff002424 */ /* 0x000fe200078e00ff */
[----:B------:R-:W-:-:S07]  /*0790*/  ISETP.EQ.AND P2, PT, R20, 0xc, PT ;  /* 0x0000000c1400780c */ /* 0x000fce0003f42270 */
[----:B------:R-:W-:Y:S01]  /*07a0*/  @P3 IMAD.MOV.U32 R0, RZ, RZ, 0x2 ;  /* 0x00000002ff003424 */ /* 0x000fe200078e00ff */
[C---:B------:R-:W-:Y:S02]  /*07b0*/  ISETP.EQ.AND P3, PT, R20.reuse, 0x10, PT ;  /* 0x000000101400780c */ /* 0x040fe40003f62270 */
[----:B------:R-:W-:Y:S01]  /*07c0*/  @P4 MOV R0, RZ ;  /* 0x000000ff00004202 */ /* 0x000fe20000000f00 */
[----:B------:R-:W-:Y:S01]  /*07d0*/  @P1 IMAD.MOV.U32 R0, RZ, RZ, 0x2 ;  /* 0x00000002ff001424 */ /* 0x000fe200078e00ff */
[C---:B------:R-:W-:Y:S01]  /*07e0*/  ISETP.EQ.AND P4, PT, R20.reuse, 0x14, PT ;  /* 0x000000141400780c */ /* 0x040fe20003f82270 */
[----:B------:R-:W-:Y:S01]  /*07f0*/  @P2 IMAD.MOV.U32 R0, RZ, RZ, RZ ;  /* 0x000000ffff002224 */ /* 0x000fe200078e00ff */
[C---:B------:R-:W-:Y:S02]  /*0800*/  ISETP.EQ.AND P1, PT, R20.reuse, 0x18, PT ;  /* 0x000000181400780c */ /* 0x040fe40003f22270 */
[----:B------:R-:W-:-:S05]  /*0810*/  ISETP.EQ.AND P2, PT, R20, 0x1c, PT ;  /* 0x0000001c1400780c */ /* 0x000fca0003f42270 */
[----:B------:R-:W-:Y:S01]  /*0820*/  @P3 IMAD.MOV.U32 R0, RZ, RZ, 0x1 ;  /* 0x00000001ff003424 */ /* 0x000fe200078e00ff */
[----:B------:R-:W-:-:S03]  /*0830*/  ISETP.EQ.AND P3, PT, R20, 0x20, PT ;  /* 0x000000201400780c */ /* 0x000fc60003f62270 */
[----:B------:R-:W-:Y:S01]  /*0840*/  @P4 IMAD.MOV.U32 R0, RZ, RZ, 0x3 ;  /* 0x00000003ff004424 */ /* 0x000fe200078e00ff */
[C---:B------:R-:W-:Y:S01]  /*0850*/  ISETP.EQ.AND P4, PT, R20.reuse, 0x24, PT ;  /* 0x000000241400780c */ /* 0x040fe20003f82270 */
[----:B------:R-:W-:Y:S01]  /*0860*/  @P1 IMAD.MOV.U32 R0, RZ, RZ, 0x1 ;  /* 0x00000001ff001424 */ /* 0x000fe200078e00ff */
[C---:B------:R-:W-:Y:S02]  /*0870*/  ISETP.EQ.AND P1, PT, R20.reuse, 0x28, PT ;  /* 0x000000281400780c */ /* 0x040fe40003f22270 */
[----:B------:R-:W-:Y:S02]  /*0880*/  @P2 MOV R0, 0x3 ;  /* 0x0000000300002802 */ /* 0x000fe40000000f00 */
[----:B------:R-:W-:-:S03]  /*0890*/  ISETP.EQ.AND P2, PT, R20, 0x2c, PT ;  /* 0x0000002c1400780c */ /* 0x000fc60003f42270 */
[----:B------:R-:W-:-:S04]  /*08a0*/  @P3 IMAD.MOV.U32 R0, RZ, RZ, 0x3 ;  /* 0x00000003ff003424 */ /* 0x000fc800078e00ff */
[----:B------:R-:W-:Y:S02]  /*08b0*/  @P4 IMAD.MOV.U32 R0, RZ, RZ, 0x1 ;  /* 0x00000001ff004424 */ /* 0x000fe400078e00ff */
[----:B------:R-:W-:-:S04]  /*08c0*/  @P1 IMAD.MOV.U32 R0, RZ, RZ, 0x3 ;  /* 0x00000003ff001424 */ /* 0x000fc800078e00ff */
[----:B------:R-:W-:-:S04]  /*08d0*/  @P2 IMAD.MOV.U32 R0, RZ, RZ, 0x1 ;  /* 0x00000001ff002424 */ /* 0x000fc800078e00ff */
[----:B------:R-:W-:Y:S01]  /*08e0*/  IMAD.IADD R23, R7, 0x1, R0 ;  /* 0x0000000107177824 */ /* 0x000fe200078e0200 */
[----:B------:R-:W-:-:S03]  /*08f0*/  @!P0 MOV R27, R28 ;  /* 0x0000001c001b8202 */ /* 0x000fc60000000f00 */
[----:B------:R-:W-:Y:S02]  /*0900*/  IMAD.WIDE R22, R23, 0x8, R10 ;  /* 0x0000000817167825 */ /* 0x000fe400078e020a */
[----:B------:R-:W-:Y:S04]  /*0910*/  STG.E desc[UR6][R16.64+0x4], R27 ;  /* 0x0000041b10007986 */ /* 0x000fe8000c101906 */
[----:B------:R-:W2:Y:S02]  /*0920*/  LDG.E.64 R22, desc[UR6][R22.64] ;  /* 0x0000000616167981 */ /* 0x000ea4000c1e1b00 */
[----:B--2---:R-:W-:Y:S02]  /*0930*/  SHF.L.W.U32.HI R21, R23, 0x1e, R21 ;  /* 0x0000001e17157819 */ /* 0x004fe40000010e15 */
[----:B------:R-:W-:-:S05]  /*0940*/  SHF.L.W.U32.HI R20, R22, 0x1e, R23 ;  /* 0x0000001e16147819 */ /* 0x000fca0000010e17 */
[----:B------:R0:W-:Y:S04]  /*0950*/  STG.E.64 desc[UR6][R18.64+0x8], R20 ;  /* 0x0000081412007986 */ /* 0x0001e8000c101b06 */
[----:B------:R-:W2:Y:S04]  /*0960*/  LDG.E R22, desc[UR6][R14.64+0x4] ;  /* 0x000004060e167981 */ /* 0x000ea8000c1e1900 */
[----:B------:R-:W3:Y:S01]  /*0970*/  LDG.E R23, desc[UR6][R14.64+0xc] ;  /* 0x00000c060e177981 */ /* 0x000ee2000c1e1900 */
[C---:B------:R-:W-:Y:S01]  /*0980*/  FADD R28, R26.reuse, 5 ;  /* 0x40a000001a1c7421 */ /* 0x040fe20000000000 */
[----:B------:R-:W-:-:S03]  /*0990*/  FADD R24, R26, 1 ;  /* 0x3f8000001a187421 */ /* 0x000fc60000000000 */
[----:B--2---:R-:W-:Y:S01]  /*09a0*/  FADD R0, |R28|, R22 ;  /* 0x000000161c007221 */ /* 0x004fe20000000200 */
[----:B---3--:R-:W-:-:S05]  /*09b0*/  FADD R29, |R24|, R23 ;  /* 0x00000017181d7221 */ /* 0x008fca0000000200 */
[----:B------:R-:W-:-:S13]  /*09c0*/  FSETP.GEU.AND P0, PT, R29, R0, PT ;  /* 0x000000001d00720b */ /* 0x000fda0003f0e000 */
[----:B------:R-:W-:Y:S02]  /*09d0*/  @!P0 IMAD.MOV.U32 R0, RZ, RZ, R29 ;  /* 0x000000ffff008224 */ /* 0x000fe400078e001d */
[----:B------:R-:W-:-:S04]  /*09e0*/  FADD R29, R26, -3 ;  /* 0xc04000001a1d7421 */ /* 0x000fc80000000000 */
[----:B------:R-:W-:Y:S01]  /*09f0*/  FADD R22, |R29|, R22 ;  /* 0x000000161d167221 */ /* 0x000fe20000000200 */
[----:B------:R-:W-:-:S04]  /*0a00*/  FADD R26, R26, -7 ;  /* 0xc0e000001a1a7421 */ /* 0x000fc80000000000 */
[----:B------:R-:W-:Y:S01]  /*0a10*/  FSETP.GEU.AND P1, PT, R22, R0, PT ;  /* 0x000000001600720b */ /* 0x000fe20003f2e000 */
[----:B0-----:R-:W-:-:S03]  /*0a20*/  FADD R21, |R26|, R23 ;  /* 0x000000171a157221 */ /* 0x001fc60000000200 */
[----:B------:R-:W-:-:S04]  /*0a30*/  FSEL R0, R22, R0, !P1 ;  /* 0x0000000016007208 */ /* 0x000fc80004800000 */
[----:B------:R-:W-:Y:S01]  /*0a40*/  FSETP.GEU.AND P2, PT, R21, R0, PT ;  /* 0x000000001500720b */ /* 0x000fe20003f4e000 */
[----:B------:R-:W-:Y:S02]  /*0a50*/  IMAD.MOV.U32 R23, RZ, RZ, RZ ;  /* 0x000000ffff177224 */ /* 0x000fe400078e00ff */
[----:B------:R-:W-:-:S05]  /*0a60*/  @!P0 IMAD.MOV.U32 R23, RZ, RZ, 0x1 ;  /* 0x00000001ff178424 */ /* 0x000fca00078e00ff */
[----:B------:R-:W-:-:S05]  /*0a70*/  SEL R23, R23, 0x2, P1 ;  /* 0x0000000217177807 */ /* 0x000fca0000800000 */
[----:B------:R-:W-:Y:S02]  /*0a80*/  @!P2 IMAD.MOV.U32 R23, RZ, RZ, 0x3 ;  /* 0x00000003ff17a424 */ /* 0x000fe400078e00ff */
[----:B------:R-:W-:-:S03]  /*0a90*/  @!P2 IMAD.MOV.U32 R0, RZ, RZ, R21 ;  /* 0x000000ffff00a224 */ /* 0x000fc600078e0015 */
[----:B------:R-:W-:-:S04]  /*0aa0*/  SHF.L.U32 R21, R23, 0x2, RZ ;  /* 0x0000000217157819 */ /* 0x000fc800000006ff */
[C---:B------:R-:W-:Y:S02]  /*0ab0*/  ISETP.EQ.AND P2, PT, R21.reuse, -0x20, PT ;  /* 0xffffffe01500780c */ /* 0x040fe40003f42270 */
[C---:B------:R-:W-:Y:S02]  /*0ac0*/  ISETP.EQ.AND P3, PT, R21.reuse, -0x1c, PT ;  /* 0xffffffe41500780c */ /* 0x040fe40003f62270 */
[C---:B------:R-:W-:Y:S02]  /*0ad0*/  ISETP.EQ.AND P0, PT, R21.reuse, -0x18, PT ;  /* 0xffffffe81500780c */ /* 0x040fe40003f02270 */
[----:B------:R-:W-:-:S07]  /*0ae0*/  ISETP.EQ.AND P1, PT, R21, -0x14, PT ;  /* 0xffffffec1500780c */ /* 0x000fce0003f22270 */
[----:B------:R-:W-:Y:S01]  /*0af0*/  @P2 IMAD.MOV.U32 R20, RZ, RZ, RZ ;  /* 0x000000ffff142224 */ /* 0x000fe200078e00ff */
[C---:B------:R-:W-:Y:S01]  /*0b00*/  ISETP.EQ.AND P2, PT, R21.reuse, -0x10, PT ;  /* 0xfffffff01500780c */ /* 0x040fe20003f42270 */
[----:B------:R-:W-:Y:S01]  /*0b10*/  @P3 IMAD.MOV.U32 R20, RZ, RZ, 0x2 ;  /* 0x00000002ff143424 */ /* 0x000fe200078e00ff */
[C---:B------:R-:W-:Y:S01]  /*0b20*/  ISETP.EQ.AND P3, PT, R21.reuse, -0xc, PT ;  /* 0xfffffff41500780c */ /* 0x040fe20003f62270 */
[----:B------:R-:W-:Y:S01]  /*0b30*/  @P0 IMAD.MOV.U32 R20, RZ, RZ, RZ ;  /* 0x000000ffff140224 */ /* 0x000fe200078e00ff */
[C---:B------:R-:W-:Y:S01]  /*0b40*/  ISETP.EQ.AND P0, PT, R21.reuse, -0x8, PT ;  /* 0xfffffff81500780c */ /* 0x040fe20003f02270 */
[----:B------:R-:W-:Y:S01]  /*0b50*/  @P1 IMAD.MOV.U32 R20, RZ, RZ, 0x2 ;  /* 0x00000002ff141424 */ /* 0x000fe200078e00ff */
[----:B------:R-:W-:-:S07]  /*0b60*/  ISETP.EQ.AND P1, PT, R21, -0x4, PT ;  /* 0xfffffffc1500780c */ /* 0x000fce0003f22270 */
[----:B------:R-:W-:Y:S01]  /*0b70*/  @P2 IMAD.MOV.U32 R20, RZ, RZ, 0x2 ;  /* 0x00000002ff142424 */ /* 0x000fe200078e00ff */
[C---:B------:R-:W-:Y:S02]  /*0b80*/  ISETP.EQ.AND P2, PT, R21.reuse, RZ, PT ;  /* 0x000000ff1500720c */ /* 0x040fe40003f42270 */
        /* <DEDUP_REMOVED lines=18> */
[----:B------:R-:W-:-:S04]  /*0cb0*/  IMAD.IADD R21, R7, 0x1, R20 ;  /* 0x0000000107157824 */ /* 0x000fc800078e0214 */
[----:B------:R-:W-:Y:S01]  /*0cc0*/  IMAD.WIDE R20, R21, 0x8, R10 ;  /* 0x0000000815147825 */ /* 0x000fe200078e020a */
[----:B------:R0:W-:Y:S05]  /*0cd0*/  STG.E desc[UR6][R16.64+0x8], R0 ;  /* 0x0000080010007986 */ /* 0x0001ea000c101906 */
[----:B------:R-:W2:Y:S02]  /*0ce0*/  LDG.E.64 R20, desc[UR6][R20.64] ;  /* 0x0000000614147981 */ /* 0x000ea4000c1e1b00 */
[----:B--2---:R-:W-:Y:S02]  /*0cf0*/  SHF.L.W.U32.HI R23, R21, 0x1e, R23 ;  /* 0x0000001e15177819 */ /* 0x004fe40000010e17 */
[----:B------:R-:W-:-:S05]  /*0d00*/  SHF.L.W.U32.HI R22, R20, 0x1e, R21 ;  /* 0x0000001e14167819 */ /* 0x000fca0000010e15 */
[----:B------:R1:W-:Y:S04]  /*0d10*/  STG.E.64 desc[UR6][R18.64+0x10], R22 ;  /* 0x0000101612007986 */ /* 0x0003e8000c101b06 */
[----:B------:R-:W2:Y:S04]  /*0d20*/  LDG.E R20, desc[UR6][R14.64+0xc] ;  /* 0x00000c060e147981 */ /* 0x000ea8000c1e1900 */
[----:B------:R-:W3:Y:S01]  /*0d30*/  LDG.E R15, desc[UR6][R14.64+0x4] ;  /* 0x000004060e0f7981 */ /* 0x000ee2000c1e1900 */
[----:B------:R-:W-:Y:S02]  /*0d40*/  IMAD.MOV.U32 R21, RZ, RZ, RZ ;  /* 0x000000ffff157224 */ /* 0x000fe400078e00ff */
[----:B--2---:R-:W-:Y:S01]  /*0d50*/  FADD R28, |R28|, R20 ;  /* 0x000000141c1c7221 */ /* 0x004fe20000000200 */
[----:B---3--:R-:W-:-:S05]  /*0d60*/  FADD R24, |R24|, R15 ;  /* 0x0000000f18187221 */ /* 0x008fca0000000200 */
[----:B------:R-:W-:Y:S01]  /*0d70*/  FSETP.GEU.AND P1, PT, R24, R28, PT ;  /* 0x0000001c1800720b */ /* 0x000fe20003f2e000 */
[----:B------:R-:W-:Y:S01]  /*0d80*/  FADD R29, |R29|, R20 ;  /* 0x000000141d1d7221 */ /* 0x000fe20000000200 */
[----:B------:R-:W-:-:S11]  /*0d90*/  FADD R26, |R26|, R15 ;  /* 0x0000000f1a1a7221 */ /* 0x000fd60000000200 */
[----:B------:R-:W-:-:S04]  /*0da0*/  @!P1 MOV R28, R24 ;  /* 0x00000018001c9202 */ /* 0x000fc80000000f00 */
[----:B------:R-:W-:-:S04]  /*0db0*/  FSETP.GEU.AND P2, PT, R29, R28, PT ;  /* 0x0000001c1d00720b */ /* 0x000fc80003f4e000 */
[----:B------:R-:W-:-:S04]  /*0dc0*/  FSEL R29, R29, R28, !P2 ;  /* 0x0000001c1d1d7208 */ /* 0x000fc80005000000 */
[----:B------:R-:W-:Y:S01]  /*0dd0*/  FSETP.GEU.AND P0, PT, R26, R29, PT ;  /* 0x0000001d1a00720b */ /* 0x000fe20003f0e000 */
[----:B------:R-:W-:-:S05]  /*0de0*/  @!P1 IMAD.MOV.U32 R21, RZ, RZ, 0x1 ;  /* 0x00000001ff159424 */ /* 0x000fca00078e00ff */
[----:B------:R-:W-:-:S07]  /*0df0*/  SEL R21, R21, 0x2, P2 ;  /* 0x0000000215157807 */ /* 0x000fce0001000000 */
[----:B------:R-:W-:-:S04]  /*0e00*/  @!P0 IMAD.MOV.U32 R21, RZ, RZ, 0x3 ;  /* 0x00000003ff158424 */ /* 0x000fc800078e00ff */
[----:B------:R-:W-:-:S05]  /*0e10*/  IMAD.SHL.U32 R15, R21, 0x4, RZ ;  /* 0x00000004150f7824 */ /* 0x000fca00078e00ff */
[C---:B------:R-:W-:Y:S02]  /*0e20*/  ISETP.EQ.AND P3, PT, R15.reuse, -0x30, PT ;  /* 0xffffffd00f00780c */ /* 0x040fe40003f62270 */
[C---:B------:R-:W-:Y:S02]  /*0e30*/  ISETP.EQ.AND P4, PT, R15.reuse, -0x2c, PT ;  /* 0xffffffd40f00780c */ /* 0x040fe40003f82270 */
[C---:B------:R-:W-:Y:S02]  /*0e40*/  ISETP.EQ.AND P1, PT, R15.reuse, -0x28, PT ;  /* 0xffffffd80f00780c */ /* 0x040fe40003f22270 */
[----:B------:R-:W-:-:S07]  /*0e50*/  ISETP.EQ.AND P2, PT, R15, -0x24, PT ;  /* 0xffffffdc0f00780c */ /* 0x000fce0003f42270 */
[----:B------:R-:W-:Y:S01]  /*0e60*/  @P3 IMAD.MOV.U32 R14, RZ, RZ, RZ ;  /* 0x000000ffff0e3224 */ /* 0x000fe200078e00ff */
[C---:B------:R-:W-:Y:S02]  /*0e70*/  ISETP.EQ.AND P3, PT, R15.reuse, -0x20, PT ;  /* 0xffffffe00f00780c */ /* 0x040fe40003f62270 */
[----:B------:R-:W-:Y:S01]  /*0e80*/  @P4 MOV R14, 0x2 ;  /* 0x00000002000e4802 */ /* 0x000fe20000000f00 */
[----:B------:R-:W-:Y:S01]  /*0e90*/  @P1 IMAD.MOV.U32 R14, RZ, RZ, RZ ;  /* 0x000000ffff0e1224 */ /* 0x000fe200078e00ff */
[C---:B------:R-:W-:Y:S01]  /*0ea0*/  ISETP.EQ.AND P4, PT, R15.reuse, -0x1c, PT ;  /* 0xffffffe40f00780c */ /* 0x040fe20003f82270 */
[----:B------:R-:W-:Y:S01]  /*0eb0*/  @P2 IMAD.MOV.U32 R14, RZ, RZ, 0x2 ;  /* 0x00000002ff0e2424 */ /* 0x000fe200078e00ff */
[C---:B------:R-:W-:Y:S02]  /*0ec0*/  ISETP.EQ.AND P1, PT, R15.reuse, -0x18, PT ;  /* 0xffffffe80f00780c */ /* 0x040fe40003f22270 */
[----:B------:R-:W-:-:S05]  /*0ed0*/  ISETP.EQ.AND P2, PT, R15, -0x14, PT ;  /* 0xffffffec0f00780c */ /* 0x000fca0003f42270 */
[----:B------:R-:W-:Y:S01]  /*0ee0*/  @P3 IMAD.MOV.U32 R14, RZ, RZ, 0x2 ;  /* 0x00000002ff0e3424 */ /* 0x000fe200078e00ff */
[----:B------:R-:W-:-:S03]  /*0ef0*/  ISETP.EQ.AND P3, PT, R15, -0x10, PT ;  /* 0xfffffff00f00780c */ /* 0x000fc60003f62270 */
[----:B------:R-:W-:Y:S01]  /*0f00*/  @P4 IMAD.MOV.U32 R14, RZ, RZ, RZ ;  /* 0x000000ffff0e4224 */ /* 0x000fe200078e00ff */
[C---:B------:R-:W-:Y:S01]  /*0f10*/  ISETP.EQ.AND P4, PT, R15.reuse, -0xc, PT ;  /* 0xfffffff40f00780c */ /* 0x040fe20003f82270 */
[----:B------:R-:W-:Y:S01]  /*0f20*/  @P1 IMAD.MOV.U32 R14, RZ, RZ, 0x2 ;  /* 0x00000002ff0e1424 */ /* 0x000fe200078e00ff */
[C---:B------:R-:W-:Y:S02]  /*0f30*/  ISETP.EQ.AND P1, PT, R15.reuse, -0x8, PT ;  /* 0xfffffff80f00780c */ /* 0x040fe40003f22270 */
[----:B------:R-:W-:Y:S02]  /*0f40*/  @P2 MOV R14, RZ ;  /* 0x000000ff000e2202 */ /* 0x000fe40000000f00 */
[----:B------:R-:W-:-:S03]  /*0f50*/  ISETP.EQ.AND P2, PT, R15, -0x4, PT ;  /* 0xfffffffc0f00780c */ /* 0x000fc60003f42270 */
[----:B------:R-:W-:Y:S01]  /*0f60*/  @P3 IMAD.MOV.U32 R14, RZ, RZ, 0x1 ;  /* 0x00000001ff0e3424 */ /* 0x000fe200078e00ff */
[----:B------:R-:W-:-:S03]  /*0f70*/  ISETP.EQ.AND P3, PT, R15, RZ, PT ;  /* 0x000000ff0f00720c */ /* 0x000fc60003f62270 */
[----:B------:R-:W-:Y:S01]  /*0f80*/  @P4 IMAD.MOV.U32 R14, RZ, RZ, 0x3 ;  /* 0x00000003ff0e4424 */ /* 0x000fe200078e00ff */
[C---:B------:R-:W-:Y:S01]  /*0f90*/  ISETP.EQ.AND P4, PT, R15.reuse, 0x4, PT ;  /* 0x000000040f00780c */ /* 0x040fe20003f82270 */
[----:B------:R-:W-:Y:S01]  /*0fa0*/  @P1 IMAD.MOV.U32 R14, RZ, RZ, 0x1 ;  /* 0x00000001ff0e1424 */ /* 0x000fe200078e00ff */
[----:B------:R-:W-:-:S03]  /*0fb0*/  ISETP.EQ.AND P1, PT, R15, 0x8, PT ;  /* 0x000000080f00780c */ /* 0x000fc60003f22270 */
[----:B------:R-:W-:Y:S01]  /*0fc0*/  @P2 IMAD.MOV.U32 R14, RZ, RZ, 0x3 ;  /* 0x00000003ff0e2424 */ /* 0x000fe200078e00ff */
[----:B------:R-:W-:-:S03]  /*0fd0*/  ISETP.EQ.AND P2, PT, R15, 0xc, PT ;  /* 0x0000000c0f00780c */ /* 0x000fc60003f42270 */
[----:B------:R-:W-:-:S04]  /*0fe0*/  @P3 IMAD.MOV.U32 R14, RZ, RZ, 0x3 ;  /* 0x00000003ff0e3424 */ /* 0x000fc800078e00ff */
[----:B------:R-:W-:Y:S02]  /*0ff0*/  @P4 MOV R14, 0x1 ;  /* 0x00000001000e4802 */ /* 0x000fe40000000f00 */
[----:B------:R-:W-:-:S04]  /*1000*/  @P1 IMAD.MOV.U32 R14, RZ, RZ, 0x3 ;  /* 0x00000003ff0e1424 */ /* 0x000fc800078e00ff */
[----:B------:R-:W-:-:S04]  /*1010*/  @P2 IMAD.MOV.U32 R14, RZ, RZ, 0x1 ;  /* 0x00000001ff0e2424 */ /* 0x000fc800078e00ff */
[----:B------:R-:W-:Y:S02]  /*1020*/  IMAD.IADD R15, R7, 0x1, R14 ;  /* 0x00000001070f7824 */ /* 0x000fe400078e020e */
[----:B------:R-:W-:Y:S02]  /*1030*/  @!P0 IMAD.MOV.U32 R29, RZ, RZ, R26 ;  /* 0x000000ffff1d8224 */ /* 0x000fe400078e001a */
[----:B------:R-:W-:-:S03]  /*1040*/  IMAD.WIDE R14, R15, 0x8, R10 ;  /* 0x000000080f0e7825 */ /* 0x000fc600078e020a */
[----:B------:R-:W-:Y:S04]  /*1050*/  STG.E desc[UR6][R16.64+0xc], R29 ;  /* 0x00000c1d10007986 */ /* 0x000fe8000c101906 */
[----:B------:R-:W2:Y:S01]  /*1060*/  LDG.E.64 R14, desc[UR6][R14.64] ;  /* 0x000000060e0e7981 */ /* 0x000ea2000c1e1b00 */
[----:B------:R-:W-:-:S04]  /*1070*/  FMNMX R20, R25, 100000, PT ;  /* 0x47c3500019147809 */ /* 0x000fc80003800000 */
[----:B------:R-:W-:-:S04]  /*1080*/  FSETP.GTU.AND P0, PT, R27, R20, PT ;  /* 0x000000141b00720b */ /* 0x000fc80003f0c000 */
[----:B------:R-:W-:-:S04]  /*1090*/  FSEL R27, R27, R20, !P0 ;  /* 0x000000141b1b7208 */ /* 0x000fc80004000000 */
[----:B------:R-:W-:-:S04]  /*10a0*/  FSETP.GTU.AND P1, PT, R0, R27, PT ;  /* 0x0000001b0000720b */ /* 0x000fc80003f2c000 */
[----:B0-----:R-:W-:-:S04]  /*10b0*/  FSEL R0, R0, R27, !P1 ;  /* 0x0000001b00007208 */ /* 0x001fc80004800000 */
[----:B------:R-:W-:-:S04]  /*10c0*/  FSETP.GTU.AND P2, PT, R29, R0, PT ;  /* 0x000000001d00720b */ /* 0x000fc80003f4c000 */
[----:B------:R-:W-:-:S04]  /*10d0*/  FSEL R0, R29, R0, !P2 ;  /* 0x000000001d007208 */ /* 0x000fc80005000000 */
[----:B------:R-:W-:Y:S02]  /*10e0*/  FSETP.GT.AND P3, PT, R0, 10000, PT ;  /* 0x461c40000000780b */ /* 0x000fe40003f64000 */
[----:B--2---:R-:W-:Y:S02]  /*10f0*/  SHF.L.W.U32.HI R21, R15, 0x1e, R21 ;  /* 0x0000001e0f157819 */ /* 0x004fe40000010e15 */
[----:B------:R-:W-:-:S05]  /*1100*/  SHF.L.W.U32.HI R20, R14, 0x1e, R15 ;  /* 0x0000001e0e147819 */ /* 0x000fca0000010e0f */
[----:B------:R0:W-:Y:S04]  /*1110*/  STG.E.64 desc[UR6][R18.64+0x18], R20 ;  /* 0x0000181412007986 */ /* 0x0001e8000c101b06 */
[----:B------:R-:W2:Y:S04]  /*1120*/  @P3 LDG.E R7, desc[UR6][R16.64] ;  /* 0x0000000610073981 */ /* 0x000ea8000c1e1900 */
[----:B------:R-:W3:Y:S04]  /*1130*/  @P3 LDG.E R15, desc[UR6][R16.64+0x4] ;  /* 0x00000406100f3981 */ /* 0x000ee8000c1e1900 */
[----:B------:R-:W4:Y:S04]  /*1140*/  @P3 LDG.E R25, desc[UR6][R16.64+0x8] ;  /* 0x0000080610193981 */ /* 0x000f28000c1e1900 */
[----:B------:R-:W5:Y:S01]  /*1150*/  @P3 LDG.E R27, desc[UR6][R16.64+0xc] ;  /* 0x00000c06101b3981 */ /* 0x000f62000c1e1900 */
[----:B-1----:R-:W-:-:S04]  /*1160*/  SEL R23, RZ, 0x8, P0 ;  /* 0x00000008ff177807 */ /* 0x002fc80000000000 */
[----:B------:R-:W-:-:S04]  /*1170*/  SEL R23, R23, 0x10, P1 ;  /* 0x0000001017177807 */ /* 0x000fc80000800000 */
[----:B------:R-:W-:-:S04]  /*1180*/  SEL R23, R23, 0x18, P2 ;  /* 0x0000001817177807 */ /* 0x000fc80001000000 */
[----:B------:R-:W-:Y:S01]  /*1190*/  IADD3 R14, P0, PT, R18, R23, RZ ;  /* 0x00000017120e7210 */ /* 0x000fe20007f1e0ff */
[C---:B--2---:R-:W-:Y:S01]  /*11a0*/  @P3 FADD R7, -R0.reuse, R7 ;  /* 0x0000000700073221 */ /* 0x044fe20000000100 */
[----:B---3--:R-:W-:-:S03]  /*11b0*/  @P3 FADD R23, -R0, R15 ;  /* 0x0000000f00173221 */ /* 0x008fc60000000100 */
[----:B------:R-:W-:Y:S02]  /*11c0*/  IMAD.X R15, RZ, RZ, R19, P0 ;  /* 0x000000ffff0f7224 */ /* 0x000fe400000e0613 */
[C---:B----4-:R-:W-:Y:S01]  /*11d0*/  @P3 FADD R25, -R0.reuse, R25 ;  /* 0x0000001900193221 */ /* 0x050fe20000000100 */
[----:B-----5:R-:W-:Y:S01]  /*11e0*/  @P3 FADD R27, -R0, R27 ;  /* 0x0000001b001b3221 */ /* 0x020fe20000000100 */
[----:B------:R1:W-:Y:S04]  /*11f0*/  @P3 STG.E desc[UR6][R16.64], R7 ;  /* 0x0000000710003986 */ /* 0x0003e8000c101906 */
[----:B------:R1:W-:Y:S04]  /*1200*/  @P3 STG.E desc[UR6][R16.64+0x4], R23 ;  /* 0x0000041710003986 */ /* 0x0003e8000c101906 */
[----:B------:R1:W-:Y:S04]  /*1210*/  @P3 STG.E desc[UR6][R16.64+0x8], R25 ;  /* 0x0000081910003986 */ /* 0x0003e8000c101906 */
[----:B------:R1:W-:Y:S04]  /*1220*/  @P3 STG.E desc[UR6][R16.64+0xc], R27 ;  /* 0x00000c1b10003986 */ /* 0x0003e8000c101906 */
[----:B------:R-:W2:Y:S04]  /*1230*/  LDG.E R0, desc[UR6][R14.64] ;  /* 0x000000060e007981 */ /* 0x000ea8000c1e1900 */
[----:B0-----:R-:W3:Y:S01]  /*1240*/  LDG.E R18, desc[UR6][R12.64] ;  /* 0x000000060c127981 */ /* 0x001ee2000c1e1900 */
[----:B--2---:R-:W-:-:S04]  /*1250*/  SHF.R.U32.HI R0, RZ, 0x1, R0 ;  /* 0x00000001ff007819 */ /* 0x004fc80000011600 */
[----:B------:R-:W-:-:S05]  /*1260*/  LOP3.LUT R19, R0, 0x1, RZ, 0xc0, !PT ;  /* 0x0000000100137812 */ /* 0x000fca00078ec0ff */
[----:B------:R1:W-:Y:S04]  /*1270*/  STG.E desc[UR6][R12.64], R19 ;  /* 0x000000130c007986 */ /* 0x0003e8000c101906 */
[----:B------:R0:W2:Y:S01]  /*1280*/  LDG.E R21, desc[UR6][R14.64] ;  /* 0x000000060e157981 */ /* 0x0000a2000c1e1900 */
[----:B---3--:R-:W-:-:S04]  /*1290*/  LOP3.LUT R18, R19, R18, RZ, 0x3c, !PT ;  /* 0x0000001213127212 */ /* 0x008fc800078e3cff */
[----:B------:R-:W-:Y:S01]  /*12a0*/  SHF.L.U32 R18, R18, 0x1, RZ ;  /* 0x0000000112127819 */ /* 0x000fe200000006ff */
[----:B0-----:R-:W-:Y:S02]  /*12b0*/  IMAD.MOV.U32 R14, RZ, RZ, R6 ;  /* 0x000000ffff0e7224 */ /* 0x001fe400078e0006 */
[----:B------:R-:W-:Y:S01]  /*12c0*/  IMAD.MOV.U32 R15, RZ, RZ, R5 ;  /* 0x000000ffff0f7224 */ /* 0x000fe200078e0005 */
[----:B------:R-:W-:-:S04]  /*12d0*/  UIADD3 UR4, UPT, UPT, UR4, 0x4, URZ ;  /* 0x0000000404047890 */ /* 0x000fc8000fffe0ff */
[----:B------:R-:W-:Y:S01]  /*12e0*/  UISETP.NE.AND UP0, UPT, UR4, 0xcf0, UPT ;  /* 0x00000cf00400788c */ /* 0x000fe2000bf05270 */
[----:B------:R-:W-:Y:S02]  /*12f0*/  IADD3 R6, P0, PT, R6, 0x1, RZ ;  /* 0x0000000106067810 */ /* 0x000fe40007f1e0ff */
[----:B------:R-:W-:-:S03]  /*1300*/  IADD3 R2, P1, PT, R2, 0x4, RZ ;  /* 0x0000000402027810 */ /* 0x000fc60007f3e0ff */
[----:B------:R-:W-:Y:S02]  /*1310*/  IMAD.X R5, RZ, RZ, R5, P0 ;  /* 0x000000ffff057224 */ /* 0x000fe400000e0605 */
[----:B------:R-:W-:Y:S01]  /*1320*/  IMAD.X R3, RZ, RZ, R3, P1 ;  /* 0x000000ffff037224 */ /* 0x000fe200008e0603 */
[----:B--2---:R-:W-:-:S05]  /*1330*/  LOP3.LUT R21, R18, 0x1, R21, 0xf8, !PT ;  /* 0x0000000112157812 */ /* 0x004fca00078ef815 */
[----:B------:R1:W-:Y:S01]  /*1340*/  STG.E.U8 desc[UR6][R14.64], R21 ;  /* 0x000000150e007986 */ /* 0x0003e2000c101106 */
[----:B------:R-:W-:Y:S05]  /*1350*/  BRA.U UP0, `(.L_x_9) ;  /* 0xffffffed00807547 */ /* 0x000fea000b83ffff */
[----:B------:R-:W-:Y:S05]  /*1360*/  EXIT ;  /* 0x000000000000794d */ /* 0x000fea0003800000 */
.L_x_10:
        /* <DEDUP_REMOVED lines=9> */
.L_x_17:


//--------------------- .text._Z19deinterleave_kernelPfS_ --------------------------
	.section	.text._Z19deinterleave_kernelPfS_,"ax",@progbits
	.align	128
        .global         _Z19deinterleave_kernelPfS_
        .type           _Z19deinterleave_kernelPfS_,@function
        .size           _Z19deinterleave_kernelPfS_,(.L_x_18 - _Z19deinterleave_kernelPfS_)
        .other          _Z19deinterleave_kernelPfS_,@"STO_CUDA_ENTRY STV_DEFAULT"
_Z19deinterleave_kernelPfS_:
.text._Z19deinterleave_kernelPfS_:
[----:B------:R-:W-:Y:S01]  /*0000*/  LDC R1, c[0x0][0x37c] ;  /* 0x0000df00ff017b82 */ /* 0x000fe20000000800 */
[----:B------:R-:W0:Y:S07]  /*0010*/  S2R R3, SR_TID.X ;  /* 0x0000000000037919 */ /* 0x000e2e0000002100 */
[----:B------:R-:W0:Y:S01]  /*0020*/  S2UR UR4, SR_CTAID.X ;  /* 0x00000000000479c3 */ /* 0x000e220000002500 */
[----:B------:R-:W1:Y:S01]  /*0030*/  LDCU.64 UR6, c[0x0][0x358] ;  /* 0x00006b00ff0677ac */ /* 0x000e620008000a00 */
[----:B------:R-:W-:Y:S06]  /*0040*/  BSSY.RECONVERGENT B0, `(.L_x_11) ;  /* 0x0000024000007945 */ /* 0x000fec0003800200 */
[----:B------:R-:W0:Y:S02]  /*0050*/  LDC R0, c[0x0][0x360] ;  /* 0x0000d800ff007b82 */ /* 0x000e240000000800 */
[----:B0-----:R-:W-:-:S04]  /*0060*/  IMAD R0, R0, UR4, R3 ;  /* 0x0000000400007c24 */ /* 0x001fc8000f8e0203 */
[C---:B------:R-:W-:Y:S01]  /*0070*/  IMAD.HI R2, R0.reuse, 0x27932b49, RZ ;  /* 0x27932b4900027827 */ /* 0x040fe200078e02ff */
[----:B------:R-:W-:-:S04]  /*0080*/  ISETP.GT.AND P0, PT, R0, 0xcef, PT ;  /* 0x00000cef0000780c */ /* 0x000fc80003f04270 */
[----:B------:R-:W-:-:S04]  /*0090*/  SHF.R.U32.HI R3, RZ, 0x1f, R2 ;  /* 0x0000001fff037819 */ /* 0x000fc80000011602 */
[----:B------:R-:W-:-:S05]  /*00a0*/  LEA.HI.SX32 R3, R2, R3, 0x19 ;  /* 0x0000000302037211 */ /* 0x000fca00078fcaff */
[----:B------:R-:W-:Y:S01]  /*00b0*/  IMAD R2, R3, -0x33c, R0 ;  /* 0xfffffcc403027824 */ /* 0x000fe200078e0200 */
[----:B-1----:R-:W-:Y:S06]  /*00c0*/  @P0 BRA `(.L_x_12) ;  /* 0x0000000000380947 */ /* 0x002fec0003800000 */
[----:B------:R-:W-:-:S05]  /*00d0*/  VIADD R4, R2, 0x8a ;  /* 0x0000008a02047836 */ /* 0x000fca0000000000 */
[----:B------:R-:W-:-:S05]  /*00e0*/  PRMT R5, R4, 0x9910, RZ ;  /* 0x0000991004057816 */ /* 0x000fca00000000ff */
[----:B------:R-:W-:-:S05]  /*00f0*/  IMAD R5, R5, -0x61b3, RZ ;  /* 0xffff9e4d05057824 */ /* 0x000fca00078e02ff */
[----:B------:R-:W-:-:S04]  /*0100*/  LEA.HI.SX32 R4, R5, R4, 0x10 ;  /* 0x0000000405047211 */ /* 0x000fc800078f82ff */
[C---:B------:R-:W-:Y:S02]  /*0110*/  LOP3.LUT R5, R4.reuse, 0xffff, RZ, 0xc0, !PT ;  /* 0x0000ffff04057812 */ /* 0x040fe400078ec0ff */
[----:B------:R-:W-:Y:S02]  /*0120*/  PRMT R6, R4, 0x9910, RZ ;  /* 0x0000991004067816 */ /* 0x000fe400000000ff */
[----:B------:R-:W-:-:S03]  /*0130*/  SHF.R.U32.HI R4, RZ, 0xf, R5 ;  /* 0x0000000fff047819 */ /* 0x000fc60000011605 */
[----:B------:R-:W-:-:S05]  /*0140*/  IMAD.MOV.U32 R5, RZ, RZ, R6 ;  /* 0x000000ffff057224 */ /* 0x000fca00078e0006 */
[----:B------:R-:W-:-:S04]  /*0150*/  LEA.HI.SX32 R4, R5, R4, 0x19 ;  /* 0x0000000405047211 */ /* 0x000fc800078fcaff */
[----:B------:R-:W-:-:S04]  /*0160*/  PRMT R5, R4, 0x9910, RZ ;  /* 0x0000991004057816 */ /* 0x000fc800000000ff */
[----:B------:R-:W-:-:S05]  /*0170*/  IADD3 R2, PT, PT, R2, R5, RZ ;  /* 0x0000000502027210 */ /* 0x000fca0007ffe0ff */
[----:B------:R-:W-:-:S04]  /*0180*/  IMAD R2, R2, 0xc, R3 ;  /* 0x0000000c02027824 */ /* 0x000fc800078e0203 */
[----:B------:R-:W-:Y:S01]  /*0190*/  VIADD R5, R2, 0x4 ;  /* 0x0000000402057836 */ /* 0x000fe20000000000 */
[----:B------:R-:W-:Y:S06]  /*01a0*/  BRA `(.L_x_13) ;  /* 0x0000000000347947 */ /* 0x000fec0003800000 */
.L_x_12:
[----:B------:R-:W-:-:S13]  /*01b0*/  ISETP.GT.U32.AND P0, PT, R0, 0x19df, PT ;  /* 0x000019df0000780c */ /* 0x000fda0003f04070 */
[----:B------:R-:W-:-:S05]  /*01c0*/  @!P0 IADD3 R4, PT, PT, R2, 0x45, RZ ;  /* 0x0000004502048810 */ /* 0x000fca0007ffe0ff */
[----:B------:R-:W-:-:S05]  /*01d0*/  @!P0 IMAD.HI.U32 R5, R4, 0x27932b49, RZ ;  /* 0x27932b4904058827 */ /* 0x000fca00078e00ff */
[----:B------:R-:W-:-:S05]  /*01e0*/  @!P0 LEA.HI R4, R5, R2, RZ, 0x1b ;  /* 0x0000000205048211 */ /* 0x000fca00078fd8ff */
[----:B------:R-:W-:-:S04]  /*01f0*/  @!P0 IMAD R4, R4, 0xc, R3 ;  /* 0x0000000c04048824 */ /* 0x000fc800078e0203 */
[----:B------:R-:W-:Y:S01]  /*0200*/  @!P0 VIADD R5, R4, 0x4 ;  /* 0x0000000404058836 */ /* 0x000fe20000000000 */
[----:B------:R-:W-:Y:S06]  /*0210*/  @!P0 BRA `(.L_x_13) ;  /* 0x0000000000188947 */ /* 0x000fec0003800000 */
[----:B------:R-:W-:Y:S01]  /*0220*/  ISETP.GT.U32.AND P0, PT, R0, 0x26ff, PT ;  /* 0x000026ff0000780c */ /* 0x000fe20003f04070 */
[----:B------:R-:W-:-:S05]  /*0230*/  IMAD.HI.U32 R5, R2, 0x27932b49, RZ ;  /* 0x27932b4902057827 */ /* 0x000fca00078e00ff */
[----:B------:R-:W-:-:S05]  /*0240*/  LEA.HI R2, R5, R2, RZ, 0x1b ;  /* 0x0000000205027211 */ /* 0x000fca00078fd8ff */
[----:B------:R-:W-:Y:S02]  /*0250*/  IMAD R2, R2, 0xc, R3 ;  /* 0x0000000c02027824 */ /* 0x000fe400078e0203 */
[----:B------:R-:W-:Y:S05]  /*0260*/  @P0 EXIT ;  /* 0x000000000000094d */ /* 0x000fea0003800000 */
[----:B------:R-:W-:-:S07]  /*0270*/  IADD3 R5, PT, PT, R2, 0x4, RZ ;  /* 0x0000000402057810 */ /* 0x000fce0007ffe0ff */
.L_x_13:
[----:B------:R-:W-:Y:S05]  /*0280*/  BSYNC.RECONVERGENT B0 ;  /* 0x0000000000007941 */ /* 0x000fea0003800200 */
.L_x_11:
[----:B------:R-:W0:Y:S02]  /*0290*/  LDC.64 R2, c[0x0][0x380] ;  /* 0x0000e000ff027b82 */ /* 0x000e240000000a00 */
[----:B0-----:R-:W-:-:S06]  /*02a0*/  IMAD.WIDE R2, R5, 0x4, R2 ;  /* 0x0000000405027825 */ /* 0x001fcc00078e0202 */
[----:B------:R-:W0:Y:S01]  /*02b0*/  S2UR UR5, SR_CgaCtaId ;  /* 0x00000000000579c3 */ /* 0x000e220000008800 */
[----:B------:R-:W2:Y:S01]  /*02c0*/  LDG.E R2, desc[UR6][R2.64] ;  /* 0x0000000602027981 */ /* 0x000ea2000c1e1900 */
[----:B------:R-:W-:-:S06]  /*02d0*/  UMOV UR4, 0x400 ;  /* 0x0000040000047882 */ /* 0x000fcc0000000000 */
[----:B------:R-:W1:Y:S01]  /*02e0*/  LDC.64 R4, c[0x0][0x388] ;  /* 0x0000e200ff047b82 */ /* 0x000e620000000a00 */
[----:B0-----:R-:W-:-:S06]  /*02f0*/  ULEA UR4, UR5, UR4, 0x18 ;  /* 0x0000000405047291 */ /* 0x001fcc000f8ec0ff */
[C---:B------:R-:W-:Y:S01]  /*0300*/  LEA R7, R0.reuse, UR4, 0x2 ;  /* 0x0000000400077c11 */ /* 0x040fe2000f8e10ff */
[----:B-1----:R-:W-:-:S04]  /*0310*/  IMAD.WIDE R4, R0, 0x4, R4 ;  /* 0x0000000400047825 */ /* 0x002fc800078e0204 */
[----:B--2---:R-:W-:Y:S01]  /*0320*/  STS [R7], R2 ;  /* 0x0000000207007388 */ /* 0x004fe20000000800 */
[----:B------:R-:W-:Y:S06]  /*0330*/  BAR.SYNC.DEFER_BLOCKING 0x0 ;  /* 0x0000000000007b1d */ /* 0x000fec0000010000 */
[----:B------:R-:W0:Y:S04]  /*0340*/  LDS R9, [R7] ;  /* 0x0000000007097984 */ /* 0x000e280000000800 */
[----:B0-----:R-:W-:Y:S01]  /*0350*/  STG.E desc[UR6][R4.64], R9 ;  /* 0x0000000904007986 */ /* 0x001fe2000c101906 */
[----:B------:R-:W-:Y:S05]  /*0360*/  EXIT ;  /* 0x000000000000794d */ /* 0x000fea0003800000 */
.L_x_14:
        /* <DEDUP_REMOVED lines=9> */
.L_x_18:


//--------------------- .nv.shared._Z17interleave_kernelPhS_ --------------------------
	.section	.nv.shared._Z17interleave_kernelPhS_,"aw",@nobits
	.sectionflags	@""
.nv.shared._Z17interleave_kernelPhS_:
	.zero		10960


//--------------------- .nv.shared.reserved.0     --------------------------
	.section	.nv.shared.reserved.0,"aw",@nobits
	.weak		__nv_reservedSMEM_offset_0_alias
	.size		__nv_reservedSMEM_offset_0_alias, 0, 64
	.other		__nv_reservedSMEM_offset_0_alias,@"STO_CUDA_RESERVED_SHARED STV_DEFAULT"
__nv_reservedSMEM_offset_0_alias:
	.zero		0
	.zero		64


//--------------------- .nv.shared._Z15viterbi_kernel2PfPhS_PyPi --------------------------
	.section	.nv.shared._Z15viterbi_kernel2PfPhS_PyPi,"aw",@nobits
	.sectionflags	@""
	.align	8
.nv.shared._Z15viterbi_kernel2PfPhS_PyPi:
	.zero		2368


//--------------------- .nv.shared._Z19deinterleave_kernelPfS_ --------------------------
	.section	.nv.shared._Z19deinterleave_kernelPfS_,"aw",@nobits
	.sectionflags	@""
	.align	4
.nv.shared._Z19deinterleave_kernelPfS_:
	.zero		40768


//--------------------- .nv.constant0._Z17interleave_kernelPhS_ --------------------------
	.section	.nv.constant0._Z17interleave_kernelPhS_,"a",@progbits
	.sectionflags	@""
	.align	4
.nv.constant0._Z17interleave_kernelPhS_:
	.zero		912


//--------------------- .nv.constant0._Z15viterbi_kernel2PfPhS_PyPi --------------------------
	.section	.nv.constant0._Z15viterbi_kernel2PfPhS_PyPi,"a",@progbits
	.sectionflags	@""
	.align	4
.nv.constant0._Z15viterbi_kernel2PfPhS_PyPi:
	.zero		936


//--------------------- .nv.constant0._Z14viterbi_kernelPfPhS_PyPi --------------------------
	.section	.nv.constant0._Z14viterbi_kernelPfPhS_PyPi,"a",@progbits
	.sectionflags	@""
	.align	4
.nv.constant0._Z14viterbi_kernelPfPhS_PyPi:
	.zero		936


//--------------------- .nv.constant0._Z19deinterleave_kernelPfS_ --------------------------
	.section	.nv.constant0._Z19deinterleave_kernelPfS_,"a",@progbits
	.sectionflags	@""
	.align	4
.nv.constant0._Z19deinterleave_kernelPfS_:
	.zero		912


//--------------------- SYMBOLS --------------------------

	.type		.nv.reservedSmem.offset0,@object
	.size		.nv.reservedSmem.offset0,0x4
	.type		.nv.reservedSmem.cap,@object
	.size		.nv.reservedSmem.cap,0x4
